//
// Generated by NVIDIA NVVM Compiler
//
// Compiler Build ID: CL-36424714
// Cuda compilation tools, release 13.0, V13.0.88
// Based on NVVM 20.0.0
//

.version 9.0
.target sm_100
.address_size 64

	// .globl	_Z7ini_rngP17curandStateXORWOWm
.extern .func  (.param .b32 func_retval0) vprintf
(
	.param .b64 vprintf_param_0,
	.param .b64 vprintf_param_1
)
;
.global .align 4 .b8 precalc_xorwow_matrix[102400];
.global .align 4 .b8 precalc_xorwow_offset_matrix[102400];
.global .align 4 .b8 mrg32k3aM1[2304];
.global .align 4 .b8 mrg32k3aM2[2304];
.global .align 4 .b8 mrg32k3aM1SubSeq[2016];
.global .align 4 .b8 mrg32k3aM2SubSeq[2016];
.global .align 4 .b8 mrg32k3aM1Seq[2304];
.global .align 4 .b8 mrg32k3aM2Seq[2304];
.const .align 8 .b8 __cr_lgamma_table[72];
.global .align 1 .b8 $str[12] = {37, 100, 44, 32, 37, 100, 44, 32, 37, 102, 10};

.visible .entry _Z7ini_rngP17curandStateXORWOWm(
	.param .u64 .ptr .align 1 _Z7ini_rngP17curandStateXORWOWm_param_0,
	.param .u64 _Z7ini_rngP17curandStateXORWOWm_param_1
)
{
	.reg .pred 	%p<24>;
	.reg .b32 	%r<418>;
	.reg .b64 	%rd<19>;

	ld.param.u64 	%rd8, [_Z7ini_rngP17curandStateXORWOWm_param_0];
	ld.param.u64 	%rd9, [_Z7ini_rngP17curandStateXORWOWm_param_1];
	cvta.to.global.u64 	%rd10, %rd8;
	mov.u32 	%r182, %ctaid.x;
	mov.u32 	%r183, %ntid.y;
	mov.u32 	%r184, %tid.x;
	mad.lo.s32 	%r185, %r182, %r183, %r184;
	mov.u32 	%r186, %ctaid.y;
	mov.u32 	%r187, %tid.y;
	mad.lo.s32 	%r188, %r186, %r183, %r187;
	shl.b32 	%r189, %r188, 8;
	add.s32 	%r190, %r185, %r189;
	cvt.u64.u32 	%rd18, %r190;
	mul.wide.u32 	%rd11, %r190, 48;
	add.s64 	%rd2, %rd10, %rd11;
	cvt.u32.u64 	%r191, %rd9;
	xor.b32  	%r192, %r191, -1429050551;
	mul.lo.s32 	%r193, %r192, 1099087573;
	{ .reg .b32 tmp; mov.b64 {tmp, %r194}, %rd9; }
	xor.b32  	%r195, %r194, -136515619;
	mul.lo.s32 	%r196, %r195, -1703105765;
	add.s32 	%r197, %r193, %r196;
	add.s32 	%r198, %r197, 6615241;
	add.s32 	%r199, %r193, 123456789;
	st.global.v2.u32 	[%rd2], {%r198, %r199};
	xor.b32  	%r200, %r193, 362436069;
	add.s32 	%r201, %r196, 521288629;
	st.global.v2.u32 	[%rd2+8], {%r200, %r201};
	xor.b32  	%r202, %r196, 88675123;
	add.s32 	%r203, %r193, 5783321;
	st.global.v2.u32 	[%rd2+16], {%r202, %r203};
	setp.eq.s32 	%p1, %r190, 0;
	@%p1 bra 	$L__BB0_42;
	mov.b32 	%r324, 0;
$L__BB0_2:
	and.b64  	%rd4, %rd18, 3;
	setp.eq.s64 	%p2, %rd4, 0;
	@%p2 bra 	$L__BB0_41;
	mul.wide.u32 	%rd12, %r324, 3200;
	mov.u64 	%rd13, precalc_xorwow_matrix;
	add.s64 	%rd5, %rd13, %rd12;
	cvt.u32.u64 	%r2, %rd4;
	mov.b32 	%r325, 0;
$L__BB0_4:
	mov.b32 	%r338, 0;
	mov.u32 	%r339, %r338;
	mov.u32 	%r340, %r338;
	mov.u32 	%r341, %r338;
	mov.u32 	%r342, %r338;
	mov.u32 	%r331, %r338;
$L__BB0_5:
	mul.wide.u32 	%rd14, %r331, 4;
	add.s64 	%rd15, %rd2, %rd14;
	ld.global.u32 	%r10, [%rd15+4];
	shl.b32 	%r11, %r331, 5;
	mov.b32 	%r337, 0;
$L__BB0_6:
	.pragma "nounroll";
	shr.u32 	%r208, %r10, %r337;
	and.b32  	%r209, %r208, 1;
	setp.eq.b32 	%p3, %r209, 1;
	not.pred 	%p4, %p3;
	add.s32 	%r210, %r11, %r337;
	mul.lo.s32 	%r211, %r210, 5;
	mul.wide.u32 	%rd16, %r211, 4;
	add.s64 	%rd6, %rd5, %rd16;
	@%p4 bra 	$L__BB0_8;
	ld.global.u32 	%r212, [%rd6];
	xor.b32  	%r342, %r342, %r212;
	ld.global.u32 	%r213, [%rd6+4];
	xor.b32  	%r341, %r341, %r213;
	ld.global.u32 	%r214, [%rd6+8];
	xor.b32  	%r340, %r340, %r214;
	ld.global.u32 	%r215, [%rd6+12];
	xor.b32  	%r339, %r339, %r215;
	ld.global.u32 	%r216, [%rd6+16];
	xor.b32  	%r338, %r338, %r216;
$L__BB0_8:
	and.b32  	%r218, %r208, 2;
	setp.eq.s32 	%p5, %r218, 0;
	@%p5 bra 	$L__BB0_10;
	ld.global.u32 	%r219, [%rd6+20];
	xor.b32  	%r342, %r342, %r219;
	ld.global.u32 	%r220, [%rd6+24];
	xor.b32  	%r341, %r341, %r220;
	ld.global.u32 	%r221, [%rd6+28];
	xor.b32  	%r340, %r340, %r221;
	ld.global.u32 	%r222, [%rd6+32];
	xor.b32  	%r339, %r339, %r222;
	ld.global.u32 	%r223, [%rd6+36];
	xor.b32  	%r338, %r338, %r223;
$L__BB0_10:
	and.b32  	%r225, %r208, 4;
	setp.eq.s32 	%p6, %r225, 0;
	@%p6 bra 	$L__BB0_12;
	ld.global.u32 	%r226, [%rd6+40];
	xor.b32  	%r342, %r342, %r226;
	ld.global.u32 	%r227, [%rd6+44];
	xor.b32  	%r341, %r341, %r227;
	ld.global.u32 	%r228, [%rd6+48];
	xor.b32  	%r340, %r340, %r228;
	ld.global.u32 	%r229, [%rd6+52];
	xor.b32  	%r339, %r339, %r229;
	ld.global.u32 	%r230, [%rd6+56];
	xor.b32  	%r338, %r338, %r230;
$L__BB0_12:
	and.b32  	%r232, %r208, 8;
	setp.eq.s32 	%p7, %r232, 0;
	@%p7 bra 	$L__BB0_14;
	ld.global.u32 	%r233, [%rd6+60];
	xor.b32  	%r342, %r342, %r233;
	ld.global.u32 	%r234, [%rd6+64];
	xor.b32  	%r341, %r341, %r234;
	ld.global.u32 	%r235, [%rd6+68];
	xor.b32  	%r340, %r340, %r235;
	ld.global.u32 	%r236, [%rd6+72];
	xor.b32  	%r339, %r339, %r236;
	ld.global.u32 	%r237, [%rd6+76];
	xor.b32  	%r338, %r338, %r237;
$L__BB0_14:
	and.b32  	%r239, %r208, 16;
	setp.eq.s32 	%p8, %r239, 0;
	@%p8 bra 	$L__BB0_16;
	ld.global.u32 	%r240, [%rd6+80];
	xor.b32  	%r342, %r342, %r240;
	ld.global.u32 	%r241, [%rd6+84];
	xor.b32  	%r341, %r341, %r241;
	ld.global.u32 	%r242, [%rd6+88];
	xor.b32  	%r340, %r340, %r242;
	ld.global.u32 	%r243, [%rd6+92];
	xor.b32  	%r339, %r339, %r243;
	ld.global.u32 	%r244, [%rd6+96];
	xor.b32  	%r338, %r338, %r244;
$L__BB0_16:
	and.b32  	%r246, %r208, 32;
	setp.eq.s32 	%p9, %r246, 0;
	@%p9 bra 	$L__BB0_18;
	ld.global.u32 	%r247, [%rd6+100];
	xor.b32  	%r342, %r342, %r247;
	ld.global.u32 	%r248, [%rd6+104];
	xor.b32  	%r341, %r341, %r248;
	ld.global.u32 	%r249, [%rd6+108];
	xor.b32  	%r340, %r340, %r249;
	ld.global.u32 	%r250, [%rd6+112];
	xor.b32  	%r339, %r339, %r250;
	ld.global.u32 	%r251, [%rd6+116];
	xor.b32  	%r338, %r338, %r251;
$L__BB0_18:
	and.b32  	%r253, %r208, 64;
	setp.eq.s32 	%p10, %r253, 0;
	@%p10 bra 	$L__BB0_20;
	ld.global.u32 	%r254, [%rd6+120];
	xor.b32  	%r342, %r342, %r254;
	ld.global.u32 	%r255, [%rd6+124];
	xor.b32  	%r341, %r341, %r255;
	ld.global.u32 	%r256, [%rd6+128];
	xor.b32  	%r340, %r340, %r256;
	ld.global.u32 	%r257, [%rd6+132];
	xor.b32  	%r339, %r339, %r257;
	ld.global.u32 	%r258, [%rd6+136];
	xor.b32  	%r338, %r338, %r258;
$L__BB0_20:
	and.b32  	%r260, %r208, 128;
	setp.eq.s32 	%p11, %r260, 0;
	@%p11 bra 	$L__BB0_22;
	ld.global.u32 	%r261, [%rd6+140];
	xor.b32  	%r342, %r342, %r261;
	ld.global.u32 	%r262, [%rd6+144];
	xor.b32  	%r341, %r341, %r262;
	ld.global.u32 	%r263, [%rd6+148];
	xor.b32  	%r340, %r340, %r263;
	ld.global.u32 	%r264, [%rd6+152];
	xor.b32  	%r339, %r339, %r264;
	ld.global.u32 	%r265, [%rd6+156];
	xor.b32  	%r338, %r338, %r265;
$L__BB0_22:
	and.b32  	%r267, %r208, 256;
	setp.eq.s32 	%p12, %r267, 0;
	@%p12 bra 	$L__BB0_24;
	ld.global.u32 	%r268, [%rd6+160];
	xor.b32  	%r342, %r342, %r268;
	ld.global.u32 	%r269, [%rd6+164];
	xor.b32  	%r341, %r341, %r269;
	ld.global.u32 	%r270, [%rd6+168];
	xor.b32  	%r340, %r340, %r270;
	ld.global.u32 	%r271, [%rd6+172];
	xor.b32  	%r339, %r339, %r271;
	ld.global.u32 	%r272, [%rd6+176];
	xor.b32  	%r338, %r338, %r272;
$L__BB0_24:
	and.b32  	%r274, %r208, 512;
	setp.eq.s32 	%p13, %r274, 0;
	@%p13 bra 	$L__BB0_26;
	ld.global.u32 	%r275, [%rd6+180];
	xor.b32  	%r342, %r342, %r275;
	ld.global.u32 	%r276, [%rd6+184];
	xor.b32  	%r341, %r341, %r276;
	ld.global.u32 	%r277, [%rd6+188];
	xor.b32  	%r340, %r340, %r277;
	ld.global.u32 	%r278, [%rd6+192];
	xor.b32  	%r339, %r339, %r278;
	ld.global.u32 	%r279, [%rd6+196];
	xor.b32  	%r338, %r338, %r279;
$L__BB0_26:
	and.b32  	%r281, %r208, 1024;
	setp.eq.s32 	%p14, %r281, 0;
	@%p14 bra 	$L__BB0_28;
	ld.global.u32 	%r282, [%rd6+200];
	xor.b32  	%r342, %r342, %r282;
	ld.global.u32 	%r283, [%rd6+204];
	xor.b32  	%r341, %r341, %r283;
	ld.global.u32 	%r284, [%rd6+208];
	xor.b32  	%r340, %r340, %r284;
	ld.global.u32 	%r285, [%rd6+212];
	xor.b32  	%r339, %r339, %r285;
	ld.global.u32 	%r286, [%rd6+216];
	xor.b32  	%r338, %r338, %r286;
$L__BB0_28:
	and.b32  	%r288, %r208, 2048;
	setp.eq.s32 	%p15, %r288, 0;
	@%p15 bra 	$L__BB0_30;
	ld.global.u32 	%r289, [%rd6+220];
	xor.b32  	%r342, %r342, %r289;
	ld.global.u32 	%r290, [%rd6+224];
	xor.b32  	%r341, %r341, %r290;
	ld.global.u32 	%r291, [%rd6+228];
	xor.b32  	%r340, %r340, %r291;
	ld.global.u32 	%r292, [%rd6+232];
	xor.b32  	%r339, %r339, %r292;
	ld.global.u32 	%r293, [%rd6+236];
	xor.b32  	%r338, %r338, %r293;
$L__BB0_30:
	and.b32  	%r295, %r208, 4096;
	setp.eq.s32 	%p16, %r295, 0;
	@%p16 bra 	$L__BB0_32;
	ld.global.u32 	%r296, [%rd6+240];
	xor.b32  	%r342, %r342, %r296;
	ld.global.u32 	%r297, [%rd6+244];
	xor.b32  	%r341, %r341, %r297;
	ld.global.u32 	%r298, [%rd6+248];
	xor.b32  	%r340, %r340, %r298;
	ld.global.u32 	%r299, [%rd6+252];
	xor.b32  	%r339, %r339, %r299;
	ld.global.u32 	%r300, [%rd6+256];
	xor.b32  	%r338, %r338, %r300;
$L__BB0_32:
	and.b32  	%r302, %r208, 8192;
	setp.eq.s32 	%p17, %r302, 0;
	@%p17 bra 	$L__BB0_34;
	ld.global.u32 	%r303, [%rd6+260];
	xor.b32  	%r342, %r342, %r303;
	ld.global.u32 	%r304, [%rd6+264];
	xor.b32  	%r341, %r341, %r304;
	ld.global.u32 	%r305, [%rd6+268];
	xor.b32  	%r340, %r340, %r305;
	ld.global.u32 	%r306, [%rd6+272];
	xor.b32  	%r339, %r339, %r306;
	ld.global.u32 	%r307, [%rd6+276];
	xor.b32  	%r338, %r338, %r307;
$L__BB0_34:
	and.b32  	%r309, %r208, 16384;
	setp.eq.s32 	%p18, %r309, 0;
	@%p18 bra 	$L__BB0_36;
	ld.global.u32 	%r310, [%rd6+280];
	xor.b32  	%r342, %r342, %r310;
	ld.global.u32 	%r311, [%rd6+284];
	xor.b32  	%r341, %r341, %r311;
	ld.global.u32 	%r312, [%rd6+288];
	xor.b32  	%r340, %r340, %r312;
	ld.global.u32 	%r313, [%rd6+292];
	xor.b32  	%r339, %r339, %r313;
	ld.global.u32 	%r314, [%rd6+296];
	xor.b32  	%r338, %r338, %r314;
$L__BB0_36:
	and.b32  	%r316, %r208, 32768;
	setp.eq.s32 	%p19, %r316, 0;
	@%p19 bra 	$L__BB0_38;
	ld.global.u32 	%r317, [%rd6+300];
	xor.b32  	%r342, %r342, %r317;
	ld.global.u32 	%r318, [%rd6+304];
	xor.b32  	%r341, %r341, %r318;
	ld.global.u32 	%r319, [%rd6+308];
	xor.b32  	%r340, %r340, %r319;
	ld.global.u32 	%r320, [%rd6+312];
	xor.b32  	%r339, %r339, %r320;
	ld.global.u32 	%r321, [%rd6+316];
	xor.b32  	%r338, %r338, %r321;
$L__BB0_38:
	add.s32 	%r337, %r337, 16;
	setp.ne.s32 	%p20, %r337, 32;
	@%p20 bra 	$L__BB0_6;
	mad.lo.s32 	%r322, %r331, -31, %r11;
	add.s32 	%r331, %r322, 1;
	setp.ne.s32 	%p21, %r331, 5;
	@%p21 bra 	$L__BB0_5;
	st.global.u32 	[%rd2+4], %r342;
	st.global.u32 	[%rd2+8], %r341;
	st.global.u32 	[%rd2+12], %r340;
	st.global.u32 	[%rd2+16], %r339;
	st.global.u32 	[%rd2+20], %r338;
	add.s32 	%r325, %r325, 1;
	setp.lt.u32 	%p22, %r325, %r2;
	@%p22 bra 	$L__BB0_4;
$L__BB0_41:
	shr.u64 	%rd7, %rd18, 2;
	add.s32 	%r324, %r324, 1;
	setp.gt.u64 	%p23, %rd18, 3;
	mov.u64 	%rd18, %rd7;
	@%p23 bra 	$L__BB0_2;
$L__BB0_42:
	mov.b32 	%r323, 0;
	st.global.v2.u32 	[%rd2+24], {%r323, %r323};
	st.global.u32 	[%rd2+32], %r323;
	mov.b64 	%rd17, 0;
	st.global.u64 	[%rd2+40], %rd17;
	ret;

}
	// .globl	_Z6updatePijdP17curandStateXORWOW
.visible .entry _Z6updatePijdP17curandStateXORWOW(
	.param .u64 .ptr .align 1 _Z6updatePijdP17curandStateXORWOW_param_0,
	.param .u32 _Z6updatePijdP17curandStateXORWOW_param_1,
	.param .f64 _Z6updatePijdP17curandStateXORWOW_param_2,
	.param .u64 .ptr .align 1 _Z6updatePijdP17curandStateXORWOW_param_3
)
{
	.reg .pred 	%p<10>;
	.reg .b32 	%r<70>;
	.reg .b32 	%f<5>;
	.reg .b64 	%rd<17>;
	.reg .b64 	%fd<32>;

	ld.param.u64 	%rd2, [_Z6updatePijdP17curandStateXORWOW_param_0];
	ld.param.u32 	%r10, [_Z6updatePijdP17curandStateXORWOW_param_1];
	ld.param.f64 	%fd6, [_Z6updatePijdP17curandStateXORWOW_param_2];
	ld.param.u64 	%rd3, [_Z6updatePijdP17curandStateXORWOW_param_3];
	cvta.to.global.u64 	%rd4, %rd3;
	mov.u32 	%r11, %ctaid.x;
	mov.u32 	%r12, %ntid.y;
	mov.u32 	%r13, %tid.x;
	mad.lo.s32 	%r1, %r11, %r12, %r13;
	mov.u32 	%r14, %ctaid.y;
	mov.u32 	%r15, %tid.y;
	mad.lo.s32 	%r16, %r14, %r12, %r15;
	shl.b32 	%r3, %r16, 8;
	add.s32 	%r4, %r3, %r1;
	mul.wide.u32 	%rd5, %r4, 48;
	add.s64 	%rd6, %rd4, %rd5;
	ld.global.v2.u32 	{%r17, %r18}, [%rd6];
	ld.global.v2.u32 	{%r19, %r20}, [%rd6+8];
	ld.global.v2.u32 	{%r21, %r22}, [%rd6+16];
	shr.u32 	%r23, %r18, 2;
	xor.b32  	%r24, %r23, %r18;
	shl.b32 	%r25, %r22, 4;
	shl.b32 	%r26, %r24, 1;
	xor.b32  	%r27, %r25, %r26;
	xor.b32  	%r28, %r27, %r22;
	xor.b32  	%r29, %r28, %r24;
	add.s32 	%r30, %r17, 362437;
	add.s32 	%r31, %r29, %r30;
	cvt.rn.f32.u32 	%f3, %r31;
	fma.rn.f32 	%f1, %f3, 0f2F800000, 0f2F000000;
	st.global.v2.u32 	[%rd6], {%r30, %r19};
	st.global.v2.u32 	[%rd6+8], {%r20, %r21};
	st.global.v2.u32 	[%rd6+16], {%r22, %r29};
	max.u32 	%r32, %r1, %r16;
	setp.gt.u32 	%p1, %r32, 255;
	@%p1 bra 	$L__BB1_8;
	add.s32 	%r33, %r1, %r16;
	and.b32  	%r5, %r33, 1;
	or.b32  	%r34, %r5, %r10;
	setp.eq.s32 	%p2, %r34, 0;
	@%p2 bra 	$L__BB1_3;
	setp.eq.s32 	%p3, %r5, 0;
	setp.ne.s32 	%p4, %r10, 1;
	or.pred  	%p5, %p4, %p3;
	@%p5 bra 	$L__BB1_8;
$L__BB1_3:
	cvta.to.global.u64 	%rd7, %rd2;
	add.s32 	%r36, %r3, -256;
	and.b32  	%r37, %r36, 65280;
	add.s32 	%r38, %r37, %r1;
	mul.wide.u32 	%rd8, %r38, 4;
	add.s64 	%rd9, %rd7, %rd8;
	ld.global.u32 	%r39, [%rd9];
	add.s32 	%r40, %r3, 256;
	and.b32  	%r41, %r40, 65280;
	add.s32 	%r42, %r41, %r1;
	mul.wide.u32 	%rd10, %r42, 4;
	add.s64 	%rd11, %rd7, %rd10;
	ld.global.u32 	%r43, [%rd11];
	add.s32 	%r44, %r1, -1;
	and.b32  	%r45, %r44, 255;
	add.s32 	%r46, %r45, %r3;
	mul.wide.u32 	%rd12, %r46, 4;
	add.s64 	%rd13, %rd7, %rd12;
	ld.global.u32 	%r47, [%rd13];
	add.s32 	%r48, %r1, 1;
	and.b32  	%r49, %r48, 255;
	add.s32 	%r50, %r49, %r3;
	mul.wide.u32 	%rd14, %r50, 4;
	add.s64 	%rd15, %rd7, %rd14;
	ld.global.u32 	%r51, [%rd15];
	mul.wide.u32 	%rd16, %r4, 4;
	add.s64 	%rd1, %rd7, %rd16;
	ld.global.u32 	%r6, [%rd1];
	add.s32 	%r52, %r43, %r39;
	add.s32 	%r53, %r52, %r47;
	add.s32 	%r54, %r53, %r51;
	mul.lo.s32 	%r55, %r6, %r54;
	cvt.rn.f64.s32 	%fd7, %r55;
	neg.s32 	%r56, %r55;
	cvt.rn.f64.s32 	%fd8, %r56;
	sub.f64 	%fd9, %fd7, %fd8;
	neg.f64 	%fd10, %fd6;
	mul.f64 	%fd1, %fd9, %fd10;
	fma.rn.f64 	%fd11, %fd1, 0d3FF71547652B82FE, 0d4338000000000000;
	{
	.reg .b32 %temp; 
	mov.b64 	{%r7, %temp}, %fd11;
	}
	mov.f64 	%fd12, 0dC338000000000000;
	add.rn.f64 	%fd13, %fd11, %fd12;
	fma.rn.f64 	%fd14, %fd13, 0dBFE62E42FEFA39EF, %fd1;
	fma.rn.f64 	%fd15, %fd13, 0dBC7ABC9E3B39803F, %fd14;
	fma.rn.f64 	%fd16, %fd15, 0d3E5ADE1569CE2BDF, 0d3E928AF3FCA213EA;
	fma.rn.f64 	%fd17, %fd16, %fd15, 0d3EC71DEE62401315;
	fma.rn.f64 	%fd18, %fd17, %fd15, 0d3EFA01997C89EB71;
	fma.rn.f64 	%fd19, %fd18, %fd15, 0d3F2A01A014761F65;
	fma.rn.f64 	%fd20, %fd19, %fd15, 0d3F56C16C1852B7AF;
	fma.rn.f64 	%fd21, %fd20, %fd15, 0d3F81111111122322;
	fma.rn.f64 	%fd22, %fd21, %fd15, 0d3FA55555555502A1;
	fma.rn.f64 	%fd23, %fd22, %fd15, 0d3FC5555555555511;
	fma.rn.f64 	%fd24, %fd23, %fd15, 0d3FE000000000000B;
	fma.rn.f64 	%fd25, %fd24, %fd15, 0d3FF0000000000000;
	fma.rn.f64 	%fd26, %fd25, %fd15, 0d3FF0000000000000;
	{
	.reg .b32 %temp; 
	mov.b64 	{%r8, %temp}, %fd26;
	}
	{
	.reg .b32 %temp; 
	mov.b64 	{%temp, %r9}, %fd26;
	}
	shl.b32 	%r57, %r7, 20;
	add.s32 	%r58, %r57, %r9;
	mov.b64 	%fd31, {%r8, %r58};
	{
	.reg .b32 %temp; 
	mov.b64 	{%temp, %r59}, %fd1;
	}
	mov.b32 	%f4, %r59;
	abs.f32 	%f2, %f4;
	setp.lt.f32 	%p6, %f2, 0f4086232B;
	@%p6 bra 	$L__BB1_6;
	setp.lt.f64 	%p7, %fd1, 0d0000000000000000;
	add.f64 	%fd27, %fd1, 0d7FF0000000000000;
	selp.f64 	%fd31, 0d0000000000000000, %fd27, %p7;
	setp.geu.f32 	%p8, %f2, 0f40874800;
	@%p8 bra 	$L__BB1_6;
	shr.u32 	%r60, %r7, 31;
	add.s32 	%r61, %r7, %r60;
	shr.s32 	%r62, %r61, 1;
	shl.b32 	%r63, %r62, 20;
	add.s32 	%r64, %r9, %r63;
	mov.b64 	%fd28, {%r8, %r64};
	sub.s32 	%r65, %r7, %r62;
	shl.b32 	%r66, %r65, 20;
	add.s32 	%r67, %r66, 1072693248;
	mov.b32 	%r68, 0;
	mov.b64 	%fd29, {%r68, %r67};
	mul.f64 	%fd31, %fd29, %fd28;
$L__BB1_6:
	cvt.f64.f32 	%fd30, %f1;
	setp.ltu.f64 	%p9, %fd31, %fd30;
	@%p9 bra 	$L__BB1_8;
	neg.s32 	%r69, %r6;
	st.global.u32 	[%rd1], %r69;
$L__BB1_8:
	ret;

}
	// .globl	_Z10printstatePd
.visible .entry _Z10printstatePd(
	.param .u64 .ptr .align 1 _Z10printstatePd_param_0
)
{
	.local .align 16 .b8 	__local_depot2[16];
	.reg .b64 	%SP;
	.reg .b64 	%SPL;
	.reg .pred 	%p<2>;
	.reg .b32 	%r<15>;
	.reg .b64 	%rd<9>;
	.reg .b64 	%fd<2>;

	mov.u64 	%SPL, __local_depot2;
	cvta.local.u64 	%SP, %SPL;
	ld.param.u64 	%rd1, [_Z10printstatePd_param_0];
	mov.u32 	%r3, %ctaid.x;
	mov.u32 	%r4, %ntid.x;
	mov.u32 	%r5, %tid.x;
	mad.lo.s32 	%r1, %r3, %r4, %r5;
	mov.u32 	%r6, %ctaid.y;
	mov.u32 	%r7, %ntid.y;
	mov.u32 	%r8, %tid.y;
	mad.lo.s32 	%r9, %r6, %r7, %r8;
	max.u32 	%r10, %r1, %r9;
	setp.gt.u32 	%p1, %r10, 255;
	@%p1 bra 	$L__BB2_2;
	add.u64 	%rd2, %SP, 0;
	add.u64 	%rd3, %SPL, 0;
	cvta.to.global.u64 	%rd4, %rd1;
	shl.b32 	%r11, %r9, 8;
	add.s32 	%r12, %r11, %r1;
	mul.wide.u32 	%rd5, %r12, 8;
	add.s64 	%rd6, %rd4, %rd5;
	ld.global.f64 	%fd1, [%rd6];
	st.local.v2.u32 	[%rd3], {%r1, %r9};
	st.local.f64 	[%rd3+8], %fd1;
	mov.u64 	%rd7, $str;
	cvta.global.u64 	%rd8, %rd7;
	{ // callseq 0, 0
	.param .b64 param0;
	st.param.b64 	[param0], %rd8;
	.param .b64 param1;
	st.param.b64 	[param1], %rd2;
	.param .b32 retval0;
	call.uni (retval0), 
	vprintf, 
	(
	param0, 
	param1
	);
	ld.param.b32 	%r13, [retval0];
	} // callseq 0
$L__BB2_2:
	ret;

}
	// .globl	_Z12updateEnergyPiPdS0_S0_S0_i
.visible .entry _Z12updateEnergyPiPdS0_S0_S0_i(
	.param .u64 .ptr .align 1 _Z12updateEnergyPiPdS0_S0_S0_i_param_0,
	.param .u64 .ptr .align 1 _Z12updateEnergyPiPdS0_S0_S0_i_param_1,
	.param .u64 .ptr .align 1 _Z12updateEnergyPiPdS0_S0_S0_i_param_2,
	.param .u64 .ptr .align 1 _Z12updateEnergyPiPdS0_S0_S0_i_param_3,
	.param .u64 .ptr .align 1 _Z12updateEnergyPiPdS0_S0_S0_i_param_4,
	.param .u32 _Z12updateEnergyPiPdS0_S0_S0_i_param_5
)
{
	.reg .pred 	%p<3>;
	.reg .b32 	%r<36>;
	.reg .b64 	%rd<31>;
	.reg .b64 	%fd<25>;

	ld.param.u64 	%rd7, [_Z12updateEnergyPiPdS0_S0_S0_i_param_0];
	ld.param.u64 	%rd8, [_Z12updateEnergyPiPdS0_S0_S0_i_param_1];
	ld.param.u64 	%rd9, [_Z12updateEnergyPiPdS0_S0_S0_i_param_2];
	ld.param.u64 	%rd10, [_Z12updateEnergyPiPdS0_S0_S0_i_param_3];
	ld.param.u64 	%rd11, [_Z12updateEnergyPiPdS0_S0_S0_i_param_4];
	cvta.to.global.u64 	%rd1, %rd11;
	cvta.to.global.u64 	%rd2, %rd10;
	cvta.to.global.u64 	%rd3, %rd9;
	cvta.to.global.u64 	%rd4, %rd8;
	cvta.to.global.u64 	%rd5, %rd7;
	mov.u32 	%r8, %ctaid.x;
	mov.u32 	%r9, %ntid.y;
	mov.u32 	%r10, %tid.x;
	mad.lo.s32 	%r11, %r8, %r9, %r10;
	mov.u32 	%r12, %ctaid.y;
	mov.u32 	%r13, %tid.y;
	mad.lo.s32 	%r14, %r12, %r9, %r13;
	add.s32 	%r16, %r11, -1;
	and.b32  	%r1, %r16, 255;
	add.s32 	%r17, %r11, 1;
	and.b32  	%r2, %r17, 255;
	shl.b32 	%r4, %r14, 8;
	add.s32 	%r18, %r4, -256;
	and.b32  	%r19, %r18, 65280;
	add.s32 	%r20, %r19, %r11;
	mul.wide.u32 	%rd12, %r20, 4;
	add.s64 	%rd6, %rd5, %rd12;
	add.s32 	%r21, %r4, 256;
	and.b32  	%r22, %r21, 65280;
	add.s32 	%r3, %r22, %r11;
	add.s32 	%r5, %r4, %r11;
	mul.wide.u32 	%rd13, %r5, 4;
	add.s64 	%rd14, %rd5, %rd13;
	ld.global.u32 	%r6, [%rd14];
	max.u32 	%r23, %r11, %r14;
	setp.gt.u32 	%p1, %r23, 255;
	@%p1 bra 	$L__BB3_4;
	ld.param.u32 	%r35, [_Z12updateEnergyPiPdS0_S0_S0_i_param_5];
	add.s32 	%r24, %r2, %r4;
	mul.wide.u32 	%rd15, %r24, 4;
	add.s64 	%rd16, %rd5, %rd15;
	ld.global.u32 	%r25, [%rd16];
	add.s32 	%r26, %r1, %r4;
	mul.wide.u32 	%rd17, %r26, 4;
	add.s64 	%rd18, %rd5, %rd17;
	ld.global.u32 	%r27, [%rd18];
	mul.wide.u32 	%rd19, %r3, 4;
	add.s64 	%rd20, %rd5, %rd19;
	ld.global.u32 	%r28, [%rd20];
	ld.global.u32 	%r29, [%rd6];
	add.s32 	%r30, %r27, %r25;
	add.s32 	%r31, %r30, %r28;
	add.s32 	%r32, %r31, %r29;
	mul.lo.s32 	%r33, %r6, %r32;
	neg.s32 	%r34, %r33;
	cvt.rn.f64.s32 	%fd2, %r34;
	mul.f64 	%fd1, %fd2, 0d3FE0000000000000;
	setp.ne.s32 	%p2, %r35, 1;
	@%p2 bra 	$L__BB3_3;
	div.rn.f64 	%fd18, %fd1, 0d412E848200000000;
	mul.wide.u32 	%rd26, %r5, 8;
	add.s64 	%rd27, %rd4, %rd26;
	st.global.f64 	[%rd27], %fd18;
	mul.f64 	%fd19, %fd1, %fd1;
	div.rn.f64 	%fd20, %fd19, 0d412E848200000000;
	add.s64 	%rd28, %rd3, %rd26;
	st.global.f64 	[%rd28], %fd20;
	cvt.rn.f64.s32 	%fd21, %r6;
	div.rn.f64 	%fd22, %fd21, 0d412E848200000000;
	add.s64 	%rd29, %rd2, %rd26;
	st.global.f64 	[%rd29], %fd22;
	mul.f64 	%fd23, %fd21, %fd21;
	div.rn.f64 	%fd24, %fd23, 0d412E848200000000;
	add.s64 	%rd30, %rd1, %rd26;
	st.global.f64 	[%rd30], %fd24;
	bra.uni 	$L__BB3_4;
$L__BB3_3:
	div.rn.f64 	%fd3, %fd1, 0d412E848200000000;
	mul.wide.u32 	%rd21, %r5, 8;
	add.s64 	%rd22, %rd4, %rd21;
	ld.global.f64 	%fd4, [%rd22];
	add.f64 	%fd5, %fd3, %fd4;
	st.global.f64 	[%rd22], %fd5;
	mul.f64 	%fd6, %fd1, %fd1;
	div.rn.f64 	%fd7, %fd6, 0d412E848200000000;
	add.s64 	%rd23, %rd3, %rd21;
	ld.global.f64 	%fd8, [%rd23];
	add.f64 	%fd9, %fd7, %fd8;
	st.global.f64 	[%rd23], %fd9;
	cvt.rn.f64.s32 	%fd10, %r6;
	div.rn.f64 	%fd11, %fd10, 0d412E848200000000;
	add.s64 	%rd24, %rd2, %rd21;
	ld.global.f64 	%fd12, [%rd24];
	add.f64 	%fd13, %fd11, %fd12;
	st.global.f64 	[%rd24], %fd13;
	mul.f64 	%fd14, %fd10, %fd10;
	div.rn.f64 	%fd15, %fd14, 0d412E848200000000;
	add.s64 	%rd25, %rd1, %rd21;
	ld.global.f64 	%fd16, [%rd25];
	add.f64 	%fd17, %fd15, %fd16;
	st.global.f64 	[%rd25], %fd17;
$L__BB3_4:
	ret;

}


// ===== COMPILED SASS (sm_100) =====

	.target	sm_100

	.elftype	@"ET_EXEC"


//--------------------- .note.nv.tkinfo           --------------------------
	.section	.note.nv.tkinfo,"",@"SHT_NOTE"
	.sectionflags	@"SHF_NOTE_NV_TKINFO"
	.tkinfo
        /*0018*/ 	.word	0x00000002
        /*0030*/ 	.string	""
        /*0030*/ 	.string	"ptxas"
        /*0030*/ 	.string	"Cuda compilation tools, release 13.0, V13.0.88"
        /*0030*/ 	.string	"Build cuda_13.0.r13.0/compiler.36424714_0"
        /*0030*/ 	.string	"-arch sm_100 -m 64 "



//--------------------- .note.nv.cuinfo           --------------------------
	.section	.note.nv.cuinfo,"",@"SHT_NOTE"
	.sectionflags	@"SHF_NOTE_NV_CUINFO"
        /*0018*/ 	.short	0x0002
        /*001a*/ 	.short	0x0064
        /*001c*/ 	.short	0x0082
	.zero		2


//--------------------- .nv.info                  --------------------------
	.section	.nv.info,"",@"SHT_CUDA_INFO"
	.align	4


	//----- nvinfo : EIATTR_REGCOUNT
	.align		4
        /*0000*/ 	.byte	0x04, 0x2f
        /*0002*/ 	.short	(.L_11 - .L_10)
	.align		4
.L_10:
        /*0004*/ 	.word	index@(_Z7ini_rngP17curandStateXORWOWm)
        /*0008*/ 	.word	0x0000001f


	//----- nvinfo : EIATTR_FRAME_SIZE
	.align		4
.L_11:
        /*000c*/ 	.byte	0x04, 0x11
        /*000e*/ 	.short	(.L_13 - .L_12)
	.align		4
.L_12:
        /*0010*/ 	.word	index@(_Z7ini_rngP17curandStateXORWOWm)
        /*0014*/ 	.word	0x00000000


	//----- nvinfo : EIATTR_REGCOUNT
	.align		4
.L_13:
        /*0018*/ 	.byte	0x04, 0x2f
        /*001a*/ 	.short	(.L_15 - .L_14)
	.align		4
.L_14:
        /*001c*/ 	.word	index@(_Z6updatePijdP17curandStateXORWOW)
        /*0020*/ 	.word	0x00000014


	//----- nvinfo : EIATTR_FRAME_SIZE
	.align		4
.L_15:
        /*0024*/ 	.byte	0x04, 0x11
        /*0026*/ 	.short	(.L_17 - .L_16)
	.align		4
.L_16:
        /*0028*/ 	.word	index@(_Z6updatePijdP17curandStateXORWOW)
        /*002c*/ 	.word	0x00000000


	//----- nvinfo : EIATTR_REGCOUNT
	.align		4
.L_17:
        /*0030*/ 	.byte	0x04, 0x2f
        /*0032*/ 	.short	(.L_19 - .L_18)
	.align		4
.L_18:
        /*0034*/ 	.word	index@(_Z10printstatePd)
        /*0038*/ 	.word	0x00000018


	//----- nvinfo : EIATTR_FRAME_SIZE
	.align		4
.L_19:
        /*003c*/ 	.byte	0x04, 0x11
        /*003e*/ 	.short	(.L_21 - .L_20)
	.align		4
.L_20:
        /*0040*/ 	.word	index@(_Z10printstatePd)
        /*0044*/ 	.word	0x00000010


	//----- nvinfo : EIATTR_REGCOUNT
	.align		4
.L_21:
        /*0048*/ 	.byte	0x04, 0x2f
        /*004a*/ 	.short	(.L_23 - .L_22)
	.align		4
.L_22:
        /*004c*/ 	.word	index@(_Z12updateEnergyPiPdS0_S0_S0_i)
        /*0050*/ 	.word	0x0000001c


	//----- nvinfo : EIATTR_FRAME_SIZE
	.align		4
.L_23:
        /*0054*/ 	.byte	0x04, 0x11
        /*0056*/ 	.short	(.L_25 - .L_24)
	.align		4
.L_24:
        /*0058*/ 	.word	index@($__internal_0_$__cuda_sm20_div_rn_f64_full)
        /*005c*/ 	.word	0x00000000


	//----- nvinfo : EIATTR_FRAME_SIZE
	.align		4
.L_25:
        /*0060*/ 	.byte	0x04, 0x11
        /*0062*/ 	.short	(.L_27 - .L_26)
	.align		4
.L_26:
        /*0064*/ 	.word	index@(_Z12updateEnergyPiPdS0_S0_S0_i)
        /*0068*/ 	.word	0x00000000


	//----- nvinfo : EIATTR_MIN_STACK_SIZE
	.align		4
.L_27:
        /*006c*/ 	.byte	0x04, 0x12
        /*006e*/ 	.short	(.L_29 - .L_28)
	.align		4
.L_28:
        /*0070*/ 	.word	index@(_Z12updateEnergyPiPdS0_S0_S0_i)
        /*0074*/ 	.word	0x00000000


	//----- nvinfo : EIATTR_MIN_STACK_SIZE
	.align		4
.L_29:
        /*0078*/ 	.byte	0x04, 0x12
        /*007a*/ 	.short	(.L_31 - .L_30)
	.align		4
.L_30:
        /*007c*/ 	.word	index@(_Z10printstatePd)
        /*0080*/ 	.word	0x00000010


	//----- nvinfo : EIATTR_MIN_STACK_SIZE
	.align		4
.L_31:
        /*0084*/ 	.byte	0x04, 0x12
        /*0086*/ 	.short	(.L_33 - .L_32)
	.align		4
.L_32:
        /*0088*/ 	.word	index@(_Z6updatePijdP17curandStateXORWOW)
        /*008c*/ 	.word	0x00000000


	//----- nvinfo : EIATTR_MIN_STACK_SIZE
	.align		4
.L_33:
        /*0090*/ 	.byte	0x04, 0x12
        /*0092*/ 	.short	(.L_35 - .L_34)
	.align		4
.L_34:
        /*0094*/ 	.word	index@(_Z7ini_rngP17curandStateXORWOWm)
        /*0098*/ 	.word	0x00000000
.L_35:


//--------------------- .nv.compat                --------------------------
	.section	.nv.compat,"",@"SHT_CUDA_COMPAT_INFO"
	.align	4
        /*0000*/ 	.byte	0x02, 0x09, 0x00, 0x00, 0x02, 0x02, 0x01, 0x00, 0x02, 0x05, 0x05, 0x00, 0x03, 0x07, 0x01, 0x01
        /*0010*/ 	.byte	0x02, 0x03, 0x00, 0x00, 0x02, 0x06, 0x01, 0x00, 0x04, 0x0b, 0x08, 0x00, 0x01, 0x00, 0x00, 0x00
        /*0020*/ 	.byte	0x00, 0x00, 0x00, 0x00


//--------------------- .nv.info._Z12updateEnergyPiPdS0_S0_S0_i --------------------------
	.section	.nv.info._Z12updateEnergyPiPdS0_S0_S0_i,"",@"SHT_CUDA_INFO"
	.sectionflags	@""
	.align	4


	//----- nvinfo : EIATTR_CUDA_API_VERSION
	.align		4
        /*0000*/ 	.byte	0x04, 0x37
        /*0002*/ 	.short	(.L_37 - .L_36)
.L_36:
        /*0004*/ 	.word	0x00000082


	//----- nvinfo : EIATTR_KPARAM_INFO
	.align		4
.L_37:
        /*0008*/ 	.byte	0x04, 0x17
        /*000a*/ 	.short	(.L_39 - .L_38)
.L_38:
        /*000c*/ 	.word	0x00000000
        /*0010*/ 	.short	0x0005
        /*0012*/ 	.short	0x0028
        /*0014*/ 	.byte	0x00, 0xf0, 0x11, 0x00


	//----- nvinfo : EIATTR_KPARAM_INFO
	.align		4
.L_39:
        /*0018*/ 	.byte	0x04, 0x17
        /*001a*/ 	.short	(.L_41 - .L_40)
.L_40:
        /*001c*/ 	.word	0x00000000
        /*0020*/ 	.short	0x0004
        /*0022*/ 	.short	0x0020
        /*0024*/ 	.byte	0x00, 0xf5, 0x21, 0x00


	//----- nvinfo : EIATTR_KPARAM_INFO
	.align		4
.L_41:
        /*0028*/ 	.byte	0x04, 0x17
        /*002a*/ 	.short	(.L_43 - .L_42)
.L_42:
        /*002c*/ 	.word	0x00000000
        /*0030*/ 	.short	0x0003
        /*0032*/ 	.short	0x0018
        /*0034*/ 	.byte	0x00, 0xf5, 0x21, 0x00


	//----- nvinfo : EIATTR_KPARAM_INFO
	.align		4
.L_43:
        /*0038*/ 	.byte	0x04, 0x17
        /*003a*/ 	.short	(.L_45 - .L_44)
.L_44:
        /*003c*/ 	.word	0x00000000
        /*0040*/ 	.short	0x0002
        /*0042*/ 	.short	0x0010
        /*0044*/ 	.byte	0x00, 0xf5, 0x21, 0x00


	//----- nvinfo : EIATTR_KPARAM_INFO
	.align		4
.L_45:
        /*0048*/ 	.byte	0x04, 0x17
        /*004a*/ 	.short	(.L_47 - .L_46)
.L_46:
        /*004c*/ 	.word	0x00000000
        /*0050*/ 	.short	0x0001
        /*0052*/ 	.short	0x0008
        /*0054*/ 	.byte	0x00, 0xf5, 0x21, 0x00


	//----- nvinfo : EIATTR_KPARAM_INFO
	.align		4
.L_47:
        /*0058*/ 	.byte	0x04, 0x17
        /*005a*/ 	.short	(.L_49 - .L_48)
.L_48:
        /*005c*/ 	.word	0x00000000
        /*0060*/ 	.short	0x0000
        /*0062*/ 	.short	0x0000
        /*0064*/ 	.byte	0x00, 0xf5, 0x21, 0x00


	//----- nvinfo : EIATTR_SPARSE_MMA_MASK
	.align		4
.L_49:
        /*0068*/ 	.byte	0x03, 0x50
        /*006a*/ 	.short	0x0000


	//----- nvinfo : EIATTR_MAXREG_COUNT
	.align		4
        /*006c*/ 	.byte	0x03, 0x1b
        /*006e*/ 	.short	0x00ff


	//----- nvinfo : EIATTR_MERCURY_ISA_VERSION
	.align		4
        /*0070*/ 	.byte	0x03, 0x5f
        /*0072*/ 	.short	0x0101


	//----- nvinfo : EIATTR_VRC_CTA_INIT_COUNT
	.align		4
        /*0074*/ 	.byte	0x02, 0x4a
	.zero		1
	.zero		1


	//----- nvinfo : EIATTR_EXIT_INSTR_OFFSETS
	.align		4
        /*0078*/ 	.byte	0x04, 0x1c
        /*007a*/ 	.short	(.L_51 - .L_50)


	//   ....[0]....
.L_50:
        /*007c*/ 	.word	0x000000a0


	//   ....[1]....
        /*0080*/ 	.word	0x000009b0


	//   ....[2]....
        /*0084*/ 	.word	0x00001130


	//----- nvinfo : EIATTR_CRS_STACK_SIZE
	.align		4
.L_51:
        /*0088*/ 	.byte	0x04, 0x1e
        /*008a*/ 	.short	(.L_53 - .L_52)
.L_52:
        /*008c*/ 	.word	0x00000000


	//----- nvinfo : EIATTR_CBANK_PARAM_SIZE
	.align		4
.L_53:
        /*0090*/ 	.byte	0x03, 0x19
        /*0092*/ 	.short	0x002c


	//----- nvinfo : EIATTR_PARAM_CBANK
	.align		4
        /*0094*/ 	.byte	0x04, 0x0a
        /*0096*/ 	.short	(.L_55 - .L_54)
	.align		4
.L_54:
        /*0098*/ 	.word	index@(.nv.constant0._Z12updateEnergyPiPdS0_S0_S0_i)
        /*009c*/ 	.short	0x0380
        /*009e*/ 	.short	0x002c


	//----- nvinfo : EIATTR_SW_WAR
	.align		4
.L_55:
        /*00a0*/ 	.byte	0x04, 0x36
        /*00a2*/ 	.short	(.L_57 - .L_56)
.L_56:
        /*00a4*/ 	.word	0x00000008
.L_57:


//--------------------- .nv.info._Z10printstatePd --------------------------
	.section	.nv.info._Z10printstatePd,"",@"SHT_CUDA_INFO"
	.sectionflags	@""
	.align	4


	//----- nvinfo : EIATTR_CUDA_API_VERSION
	.align		4
        /*0000*/ 	.byte	0x04, 0x37
        /*0002*/ 	.short	(.L_59 - .L_58)
.L_58:
        /*0004*/ 	.word	0x00000082


	//----- nvinfo : EIATTR_KPARAM_INFO
	.align		4
.L_59:
        /*0008*/ 	.byte	0x04, 0x17
        /*000a*/ 	.short	(.L_61 - .L_60)
.L_60:
        /*000c*/ 	.word	0x00000000
        /*0010*/ 	.short	0x0000
        /*0012*/ 	.short	0x0000
        /*0014*/ 	.byte	0x00, 0xf5, 0x21, 0x00


	//----- nvinfo : EIATTR_SPARSE_MMA_MASK
	.align		4
.L_61:
        /*0018*/ 	.byte	0x03, 0x50
        /*001a*/ 	.short	0x0000


	//----- nvinfo : EIATTR_MAXREG_COUNT
	.align		4
        /*001c*/ 	.byte	0x03, 0x1b
        /*001e*/ 	.short	0x00ff


	//----- nvinfo : EIATTR_EXTERNS
	.align		4
        /*0020*/ 	.byte	0x04, 0x0f
        /*0022*/ 	.short	(.L_63 - .L_62)


	//   ....[0]....
	.align		4
.L_62:
        /*0024*/ 	.word	index@(vprintf)


	//----- nvinfo : EIATTR_MERCURY_ISA_VERSION
	.align		4
.L_63:
        /*0028*/ 	.byte	0x03, 0x5f
        /*002a*/ 	.short	0x0101


	//----- nvinfo : EIATTR_VRC_CTA_INIT_COUNT
	.align		4
        /*002c*/ 	.byte	0x02, 0x4a
	.zero		1
	.zero		1


	//----- nvinfo : EIATTR_SYSCALL_OFFSETS
	.align		4
        /*0030*/ 	.byte	0x04, 0x46
        /*0032*/ 	.short	(.L_65 - .L_64)


	//   ....[0]....
.L_64:
        /*0034*/ 	.word	0x000001e0


	//----- nvinfo : EIATTR_EXIT_INSTR_OFFSETS
	.align		4
.L_65:
        /*0038*/ 	.byte	0x04, 0x1c
        /*003a*/ 	.short	(.L_67 - .L_66)


	//   ....[0]....
.L_66:
        /*003c*/ 	.word	0x00000100


	//   ....[1]....
        /*0040*/ 	.word	0x000001f0


	//----- nvinfo : EIATTR_CRS_STACK_SIZE
	.align		4
.L_67:
        /*0044*/ 	.byte	0x04, 0x1e
        /*0046*/ 	.short	(.L_69 - .L_68)
.L_68:
        /*0048*/ 	.word	0x00000000


	//----- nvinfo : EIATTR_CBANK_PARAM_SIZE
	.align		4
.L_69:
        /*004c*/ 	.byte	0x03, 0x19
        /*004e*/ 	.short	0x0008


	//----- nvinfo : EIATTR_PARAM_CBANK
	.align		4
        /*0050*/ 	.byte	0x04, 0x0a
        /*0052*/ 	.short	(.L_71 - .L_70)
	.align		4
.L_70:
        /*0054*/ 	.word	index@(.nv.constant0._Z10printstatePd)
        /*0058*/ 	.short	0x0380
        /*005a*/ 	.short	0x0008


	//----- nvinfo : EIATTR_SW_WAR
	.align		4
.L_71:
        /*005c*/ 	.byte	0x04, 0x36
        /*005e*/ 	.short	(.L_73 - .L_72)
.L_72:
        /*0060*/ 	.word	0x00000008
.L_73:


//--------------------- .nv.info._Z6updatePijdP17curandStateXORWOW --------------------------
	.section	.nv.info._Z6updatePijdP17curandStateXORWOW,"",@"SHT_CUDA_INFO"
	.sectionflags	@""
	.align	4


	//----- nvinfo : EIATTR_CUDA_API_VERSION
	.align		4
        /*0000*/ 	.byte	0x04, 0x37
        /*0002*/ 	.short	(.L_75 - .L_74)
.L_74:
        /*0004*/ 	.word	0x00000082


	//----- nvinfo : EIATTR_KPARAM_INFO
	.align		4
.L_75:
        /*0008*/ 	.byte	0x04, 0x17
        /*000a*/ 	.short	(.L_77 - .L_76)
.L_76:
        /*000c*/ 	.word	0x00000000
        /*0010*/ 	.short	0x0003
        /*0012*/ 	.short	0x0018
        /*0014*/ 	.byte	0x00, 0xf5, 0x21, 0x00


	//----- nvinfo : EIATTR_KPARAM_INFO
	.align		4
.L_77:
        /*0018*/ 	.byte	0x04, 0x17
        /*001a*/ 	.short	(.L_79 - .L_78)
.L_78:
        /*001c*/ 	.word	0x00000000
        /*0020*/ 	.short	0x0002
        /*0022*/ 	.short	0x0010
        /*0024*/ 	.byte	0x00, 0xf0, 0x21, 0x00


	//----- nvinfo : EIATTR_KPARAM_INFO
	.align		4
.L_79:
        /*0028*/ 	.byte	0x04, 0x17
        /*002a*/ 	.short	(.L_81 - .L_80)
.L_80:
        /*002c*/ 	.word	0x00000000
        /*0030*/ 	.short	0x0001
        /*0032*/ 	.short	0x0008
        /*0034*/ 	.byte	0x00, 0xf0, 0x11, 0x00


	//----- nvinfo : EIATTR_KPARAM_INFO
	.align		4
.L_81:
        /*0038*/ 	.byte	0x04, 0x17
        /*003a*/ 	.short	(.L_83 - .L_82)
.L_82:
        /*003c*/ 	.word	0x00000000
        /*0040*/ 	.short	0x0000
        /*0042*/ 	.short	0x0000
        /*0044*/ 	.byte	0x00, 0xf5, 0x21, 0x00


	//----- nvinfo : EIATTR_SPARSE_MMA_MASK
	.align		4
.L_83:
        /*0048*/ 	.byte	0x03, 0x50
        /*004a*/ 	.short	0x0000


	//----- nvinfo : EIATTR_MAXREG_COUNT
	.align		4
        /*004c*/ 	.byte	0x03, 0x1b
        /*004e*/ 	.short	0x00ff


	//----- nvinfo : EIATTR_MERCURY_ISA_VERSION
	.align		4
        /*0050*/ 	.byte	0x03, 0x5f
        /*0052*/ 	.short	0x0101


	//----- nvinfo : EIATTR_VRC_CTA_INIT_COUNT
	.align		4
        /*0054*/ 	.byte	0x02, 0x4a
	.zero		1
	.zero		1


	//----- nvinfo : EIATTR_EXIT_INSTR_OFFSETS
	.align		4
        /*0058*/ 	.byte	0x04, 0x1c
        /*005a*/ 	.short	(.L_85 - .L_84)


	//   ....[0]....
.L_84:
        /*005c*/ 	.word	0x000001f0


	//   ....[1]....
        /*0060*/ 	.word	0x00000280


	//   ....[2]....
        /*0064*/ 	.word	0x000008b0


	//   ....[3]....
        /*0068*/ 	.word	0x000008e0


	//----- nvinfo : EIATTR_CRS_STACK_SIZE
	.align		4
.L_85:
        /*006c*/ 	.byte	0x04, 0x1e
        /*006e*/ 	.short	(.L_87 - .L_86)
.L_86:
        /*0070*/ 	.word	0x00000000


	//----- nvinfo : EIATTR_CBANK_PARAM_SIZE
	.align		4
.L_87:
        /*0074*/ 	.byte	0x03, 0x19
        /*0076*/ 	.short	0x0020


	//----- nvinfo : EIATTR_PARAM_CBANK
	.align		4
        /*0078*/ 	.byte	0x04, 0x0a
        /*007a*/ 	.short	(.L_89 - .L_88)
	.align		4
.L_88:
        /*007c*/ 	.word	index@(.nv.constant0._Z6updatePijdP17curandStateXORWOW)
        /*0080*/ 	.short	0x0380
        /*0082*/ 	.short	0x0020


	//----- nvinfo : EIATTR_SW_WAR
	.align		4
.L_89:
        /*0084*/ 	.byte	0x04, 0x36
        /*0086*/ 	.short	(.L_91 - .L_90)
.L_90:
        /*0088*/ 	.word	0x00000008
.L_91:


//--------------------- .nv.info._Z7ini_rngP17curandStateXORWOWm --------------------------
	.section	.nv.info._Z7ini_rngP17curandStateXORWOWm,"",@"SHT_CUDA_INFO"
	.sectionflags	@""
	.align	4


	//----- nvinfo : EIATTR_CUDA_API_VERSION
	.align		4
        /*0000*/ 	.byte	0x04, 0x37
        /*0002*/ 	.short	(.L_93 - .L_92)
.L_92:
        /*0004*/ 	.word	0x00000082


	//----- nvinfo : EIATTR_KPARAM_INFO
	.align		4
.L_93:
        /*0008*/ 	.byte	0x04, 0x17
        /*000a*/ 	.short	(.L_95 - .L_94)
.L_94:
        /*000c*/ 	.word	0x00000000
        /*0010*/ 	.short	0x0001
        /*0012*/ 	.short	0x0008
        /*0014*/ 	.byte	0x00, 0xf0, 0x21, 0x00


	//----- nvinfo : EIATTR_KPARAM_INFO
	.align		4
.L_95:
        /*0018*/ 	.byte	0x04, 0x17
        /*001a*/ 	.short	(.L_97 - .L_96)
.L_96:
        /*001c*/ 	.word	0x00000000
        /*0020*/ 	.short	0x0000
        /*0022*/ 	.short	0x0000
        /*0024*/ 	.byte	0x00, 0xf5, 0x21, 0x00


	//----- nvinfo : EIATTR_SPARSE_MMA_MASK
	.align		4
.L_97:
        /*0028*/ 	.byte	0x03, 0x50
        /*002a*/ 	.short	0x0000


	//----- nvinfo : EIATTR_MAXREG_COUNT
	.align		4
        /*002c*/ 	.byte	0x03, 0x1b
        /*002e*/ 	.short	0x00ff


	//----- nvinfo : EIATTR_MERCURY_ISA_VERSION
	.align		4
        /*0030*/ 	.byte	0x03, 0x5f
        /*0032*/ 	.short	0x0101


	//----- nvinfo : EIATTR_VRC_CTA_INIT_COUNT
	.align		4
        /*0034*/ 	.byte	0x02, 0x4a
	.zero		1
	.zero		1


	//----- nvinfo : EIATTR_EXIT_INSTR_OFFSETS
	.align		4
        /*0038*/ 	.byte	0x04, 0x1c
        /*003a*/ 	.short	(.L_99 - .L_98)


	//   ....[0]....
.L_98:
        /*003c*/ 	.word	0x00000f00


	//----- nvinfo : EIATTR_CRS_STACK_SIZE
	.align		4
.L_99:
        /*0040*/ 	.byte	0x04, 0x1e
        /*0042*/ 	.short	(.L_101 - .L_100)
.L_100:
        /*0044*/ 	.word	0x00000000


	//----- nvinfo : EIATTR_CBANK_PARAM_SIZE
	.align		4
.L_101:
        /*0048*/ 	.byte	0x03, 0x19
        /*004a*/ 	.short	0x0010


	//----- nvinfo : EIATTR_PARAM_CBANK
	.align		4
        /*004c*/ 	.byte	0x04, 0x0a
        /*004e*/ 	.short	(.L_103 - .L_102)
	.align		4
.L_102:
        /*0050*/ 	.word	index@(.nv.constant0._Z7ini_rngP17curandStateXORWOWm)
        /*0054*/ 	.short	0x0380
        /*0056*/ 	.short	0x0010


	//----- nvinfo : EIATTR_SW_WAR
	.align		4
.L_103:
        /*0058*/ 	.byte	0x04, 0x36
        /*005a*/ 	.short	(.L_105 - .L_104)
.L_104:
        /*005c*/ 	.word	0x00000008
.L_105:


//--------------------- .nv.callgraph             --------------------------
	.section	.nv.callgraph,"",@"SHT_CUDA_CALLGRAPH"
	.align	4
	.sectionentsize	8
	.align		4
        /*0000*/ 	.word	0x00000000
	.align		4
        /*0004*/ 	.word	0xffffffff
	.align		4
        /*0008*/ 	.word	index@(_Z10printstatePd)
	.align		4
        /*000c*/ 	.word	index@(vprintf)
	.align		4
        /*0010*/ 	.word	0x00000000
	.align		4
        /*0014*/ 	.word	0xfffffffe
	.align		4
        /*0018*/ 	.word	0x00000000
	.align		4
        /*001c*/ 	.word	0xfffffffd
	.align		4
        /*0020*/ 	.word	0x00000000
	.align		4
        /*0024*/ 	.word	0xfffffffc


//--------------------- .nv.constant4             --------------------------
	.section	.nv.constant4,"a",@progbits
	.align	8
	.align		8
.nv.constant4:
        /*0000*/ 	.dword	precalc_xorwow_matrix
	.align		8
        /*0008*/ 	.dword	precalc_xorwow_offset_matrix
	.align		8
        /*0010*/ 	.dword	mrg32k3aM1
	.align		8
        /*0018*/ 	.dword	mrg32k3aM2
	.align		8
        /*0020*/ 	.dword	mrg32k3aM1SubSeq
	.align		8
        /*0028*/ 	.dword	mrg32k3aM2SubSeq
	.align		8
        /*0030*/ 	.dword	mrg32k3aM1Seq
	.align		8
        /*0038*/ 	.dword	mrg32k3aM2Seq
	.align		8
        /*0040*/ 	.dword	$str
	.align		8
        /*0048*/ 	.dword	vprintf


//--------------------- .nv.constant3             --------------------------
	.section	.nv.constant3,"a",@progbits
	.align	8
.nv.constant3:
	.type		__cr_lgamma_table,@object
	.size		__cr_lgamma_table,(.L_8 - __cr_lgamma_table)
__cr_lgamma_table:
        /*0000*/ 	.byte	0x00, 0x00, 0x00, 0x00, 0x00, 0x00, 0x00, 0x00, 0x00, 0x00, 0x00, 0x00, 0x00, 0x00, 0x00, 0x00
        /*0010*/ 	.byte	0xef, 0x39, 0xfa, 0xfe, 0x42, 0x2e, 0xe6, 0x3f, 0x02, 0x20, 0x2a, 0xfa, 0x0b, 0xab, 0xfc, 0x3f
        /*0020*/ 	.byte	0xf9, 0x2c, 0x92, 0x7c, 0xa7, 0x6c, 0x09, 0x40, 0xc9, 0x79, 0x44, 0x3c, 0x64, 0x26, 0x13, 0x40
        /*0030*/ 	.byte	0xca, 0x01, 0xcf, 0x3a, 0x27, 0x51, 0x1a, 0x40, 0x30, 0xcc, 0x2d, 0xf3, 0xe1, 0x0c, 0x21, 0x40
        /*0040*/ 	.byte	0x0d, 0xb7, 0xfc, 0x82, 0x8e, 0x35, 0x25, 0x40
.L_8:


//--------------------- .text._Z12updateEnergyPiPdS0_S0_S0_i --------------------------
	.section	.text._Z12updateEnergyPiPdS0_S0_S0_i,"ax",@progbits
	.align	128
        .global         _Z12updateEnergyPiPdS0_S0_S0_i
        .type           _Z12updateEnergyPiPdS0_S0_S0_i,@function
        .size           _Z12updateEnergyPiPdS0_S0_S0_i,(.L_x_39 - _Z12updateEnergyPiPdS0_S0_S0_i)
        .other          _Z12updateEnergyPiPdS0_S0_S0_i,@"STO_CUDA_ENTRY STV_DEFAULT"
_Z12updateEnergyPiPdS0_S0_S0_i:
.text._Z12updateEnergyPiPdS0_S0_S0_i:
[----:B------:R-:W-:Y:S01]  /*0000*/  LDC R1, c[0x0][0x37c] ;  /* 0x0000df00ff017b82 */ /* 0x000fe20000000800 */
[----:B------:R-:W0:Y:S07]  /*0010*/  S2R R0, SR_TID.X ;  /* 0x0000000000007919 */ /* 0x000e2e0000002100 */
[----:B------:R-:W0:Y:S01]  /*0020*/  S2UR UR4, SR_CTAID.X ;  /* 0x00000000000479c3 */ /* 0x000e220000002500 */
[----:B------:R-:W1:Y:S07]  /*0030*/  S2R R2, SR_TID.Y ;  /* 0x0000000000027919 */ /* 0x000e6e0000002200 */
[----:B------:R-:W0:Y:S08]  /*0040*/  LDC R3, c[0x0][0x364] ;  /* 0x0000d900ff037b82 */ /* 0x000e300000000800 */
[----:B------:R-:W1:Y:S01]  /*0050*/  S2UR UR5, SR_CTAID.Y ;  /* 0x00000000000579c3 */ /* 0x000e620000002600 */
[----:B0-----:R-:W-:-:S02]  /*0060*/  IMAD R0, R3, UR4, R0 ;  /* 0x0000000403007c24 */ /* 0x001fc4000f8e0200 */
[----:B-1----:R-:W-:-:S05]  /*0070*/  IMAD R3, R3, UR5, R2 ;  /* 0x0000000503037c24 */ /* 0x002fca000f8e0202 */
[----:B------:R-:W-:-:S04]  /*0080*/  VIMNMX.U32 R2, PT, PT, R0, R3, !PT ;  /* 0x0000000300027248 */ /* 0x000fc80007fe0000 */
[----:B------:R-:W-:-:S13]  /*0090*/  ISETP.GT.U32.AND P0, PT, R2, 0xff, PT ;  /* 0x000000ff0200780c */ /* 0x000fda0003f04070 */
[----:B------:R-:W-:Y:S05]  /*00a0*/  @P0 EXIT ;  /* 0x000000000000094d */ /* 0x000fea0003800000 */
[----:B------:R-:W0:Y:S01]  /*00b0*/  LDC.64 R4, c[0x0][0x380] ;  /* 0x0000e000ff047b82 */ /* 0x000e220000000a00 */
[----:B------:R-:W-:Y:S01]  /*00c0*/  IMAD.SHL.U32 R8, R3, 0x100, RZ ;  /* 0x0000010003087824 */ /* 0x000fe200078e00ff */
[C---:B------:R-:W-:Y:S01]  /*00d0*/  IADD3 R7, PT, PT, R0.reuse, 0x1, RZ ;  /* 0x0000000100077810 */ /* 0x040fe20007ffe0ff */
[----:B------:R-:W-:Y:S01]  /*00e0*/  VIADD R6, R0, 0xffffffff ;  /* 0xffffffff00067836 */ /* 0x000fe20000000000 */
[----:B------:R-:W1:Y:S01]  /*00f0*/  LDCU.64 UR6, c[0x0][0x358] ;  /* 0x00006b00ff0677ac */ /* 0x000e620008000a00 */
[C---:B------:R-:W-:Y:S02]  /*0100*/  VIADD R10, R8.reuse, 0x100 ;  /* 0x00000100080a7836 */ /* 0x040fe40000000000 */
[----:B------:R-:W-:Y:S01]  /*0110*/  VIADD R9, R8, 0xffffff00 ;  /* 0xffffff0008097836 */ /* 0x000fe20000000000 */
[----:B------:R-:W-:Y:S01]  /*0120*/  LOP3.LUT R8, R7, 0xff, RZ, 0xc0, !PT ;  /* 0x000000ff07087812 */ /* 0x000fe200078ec0ff */
[----:B------:R-:W-:Y:S01]  /*0130*/  IMAD R2, R3, 0x100, R0 ;  /* 0x0000010003027824 */ /* 0x000fe200078e0200 */
[----:B------:R-:W-:Y:S01]  /*0140*/  LOP3.LUT R11, R10, 0xff00, RZ, 0xc0, !PT ;  /* 0x0000ff000a0b7812 */ /* 0x000fe200078ec0ff */
[----:B------:R-:W2:Y:S01]  /*0150*/  LDCU UR4, c[0x0][0x3a8] ;  /* 0x00007500ff0477ac */ /* 0x000ea20008000800 */
[----:B------:R-:W-:-:S02]  /*0160*/  LOP3.LUT R6, R6, 0xff, RZ, 0xc0, !PT ;  /* 0x000000ff06067812 */ /* 0x000fc400078ec0ff */
[----:B------:R-:W-:Y:S01]  /*0170*/  LOP3.LUT R9, R9, 0xff00, RZ, 0xc0, !PT ;  /* 0x0000ff0009097812 */ /* 0x000fe200078ec0ff */
[C---:B------:R-:W-:Y:S01]  /*0180*/  IMAD.IADD R11, R0.reuse, 0x1, R11 ;  /* 0x00000001000b7824 */ /* 0x040fe200078e020b */
[C---:B------:R-:W-:Y:S01]  /*0190*/  LEA R7, R3.reuse, R8, 0x8 ;  /* 0x0000000803077211 */ /* 0x040fe200078e40ff */
[----:B------:R-:W-:Y:S02]  /*01a0*/  IMAD R13, R3, 0x100, R6 ;  /* 0x00000100030d7824 */ /* 0x000fe400078e0206 */
[----:B------:R-:W-:Y:S02]  /*01b0*/  IMAD.IADD R3, R0, 0x1, R9 ;  /* 0x0000000100037824 */ /* 0x000fe400078e0209 */
[----:B0-----:R-:W-:-:S04]  /*01c0*/  IMAD.WIDE.U32 R10, R11, 0x4, R4 ;  /* 0x000000040b0a7825 */ /* 0x001fc800078e0004 */
[--C-:B------:R-:W-:Y:S02]  /*01d0*/  IMAD.WIDE.U32 R6, R7, 0x4, R4.reuse ;  /* 0x0000000407067825 */ /* 0x100fe400078e0004 */
[----:B-1----:R-:W3:Y:S02]  /*01e0*/  LDG.E R10, desc[UR6][R10.64] ;  /* 0x000000060a0a7981 */ /* 0x002ee4000c1e1900 */
[--C-:B------:R-:W-:Y:S02]  /*01f0*/  IMAD.WIDE.U32 R8, R13, 0x4, R4.reuse ;  /* 0x000000040d087825 */ /* 0x100fe400078e0004 */
[----:B------:R-:W3:Y:S02]  /*0200*/  LDG.E R6, desc[UR6][R6.64] ;  /* 0x0000000606067981 */ /* 0x000ee4000c1e1900 */
[--C-:B------:R-:W-:Y:S02]  /*0210*/  IMAD.WIDE.U32 R24, R2, 0x4, R4.reuse ;  /* 0x0000000402187825 */ /* 0x100fe400078e0004 */
[----:B------:R-:W3:Y:S02]  /*0220*/  LDG.E R9, desc[UR6][R8.64] ;  /* 0x0000000608097981 */ /* 0x000ee4000c1e1900 */
[----:B------:R-:W-:-:S02]  /*0230*/  IMAD.WIDE.U32 R4, R3, 0x4, R4 ;  /* 0x0000000403047825 */ /* 0x000fc400078e0004 */
[----:B------:R-:W4:Y:S04]  /*0240*/  LDG.E R24, desc[UR6][R24.64] ;  /* 0x0000000618187981 */ /* 0x000f28000c1e1900 */
[----:B------:R-:W5:Y:S01]  /*0250*/  LDG.E R4, desc[UR6][R4.64] ;  /* 0x0000000604047981 */ /* 0x000f62000c1e1900 */
[----:B--2---:R-:W-:-:S03]  /*0260*/  UISETP.NE.AND UP0, UPT, UR4, 0x1, UPT ;  /* 0x000000010400788c */ /* 0x004fc6000bf05270 */
[----:B------:R-:W-:Y:S01]  /*0270*/  UMOV UR4, URZ ;  /* 0x000000ff00047c82 */ /* 0x000fe20008000000 */
[----:B---3--:R-:W-:Y:S01]  /*0280*/  IADD3 R3, PT, PT, R10, R9, R6 ;  /* 0x000000090a037210 */ /* 0x008fe20007ffe006 */
[----:B----4-:R-:W-:-:S03]  /*0290*/  IMAD.MOV R0, RZ, RZ, -R24 ;  /* 0x000000ffff007224 */ /* 0x010fc600078e0a18 */
[----:B-----5:R-:W-:-:S05]  /*02a0*/  IADD3 R3, PT, PT, R4, R3, RZ ;  /* 0x0000000304037210 */ /* 0x020fca0007ffe0ff */
[----:B------:R-:W-:-:S04]  /*02b0*/  IMAD R0, R0, R3, RZ ;  /* 0x0000000300007224 */ /* 0x000fc800078e02ff */
[----:B------:R-:W0:Y:S01]  /*02c0*/  I2F.F64 R22, R0 ;  /* 0x0000000000167312 */ /* 0x000e220000201c00 */
[----:B------:R-:W-:Y:S01]  /*02d0*/  IMAD.MOV.U32 R3, RZ, RZ, 0x412e8482 ;  /* 0x412e8482ff037424 */ /* 0x000fe200078e00ff */
[----:B0-----:R-:W-:Y:S01]  /*02e0*/  DMUL R22, R22, 0.5 ;  /* 0x3fe0000016167828 */ /* 0x001fe20000000000 */
[----:B------:R-:W-:Y:S10]  /*02f0*/  BRA.U UP0, `(.L_x_0) ;  /* 0x0000000500b07547 */ /* 0x000ff4000b800000 */
[----:B------:R-:W0:Y:S01]  /*0300*/  MUFU.RCP64H R5, 1000001 ;  /* 0x412e848200057908 */ /* 0x000e220000001800 */
[----:B------:R-:W-:Y:S01]  /*0310*/  IMAD.MOV.U32 R8, RZ, RZ, 0x0 ;  /* 0x00000000ff087424 */ /* 0x000fe200078e00ff */
[----:B------:R-:W-:Y:S01]  /*0320*/  MOV R4, 0x1 ;  /* 0x0000000100047802 */ /* 0x000fe20000000f00 */
[----:B------:R-:W-:Y:S01]  /*0330*/  IMAD.MOV.U32 R9, RZ, RZ, 0x412e8482 ;  /* 0x412e8482ff097424 */ /* 0x000fe200078e00ff */
[----:B------:R-:W-:Y:S01]  /*0340*/  FSETP.GEU.AND P1, PT, |R23|, 6.5827683646048100446e-37, PT ;  /* 0x036000001700780b */ /* 0x000fe20003f2e200 */
[----:B------:R-:W-:Y:S04]  /*0350*/  BSSY.RECONVERGENT B0, `(.L_x_1) ;  /* 0x0000012000007945 */ /* 0x000fe80003800200 */
[----:B0-----:R-:W-:-:S08]  /*0360*/  DFMA R6, R4, -R8, 1 ;  /* 0x3ff000000406742b */ /* 0x001fd00000000808 */
[----:B------:R-:W-:-:S08]  /*0370*/  DFMA R6, R6, R6, R6 ;  /* 0x000000060606722b */ /* 0x000fd00000000006 */
[----:B------:R-:W-:-:S08]  /*0380*/  DFMA R6, R4, R6, R4 ;  /* 0x000000060406722b */ /* 0x000fd00000000004 */
[----:B------:R-:W-:-:S08]  /*0390*/  DFMA R4, R6, -R8, 1 ;  /* 0x3ff000000604742b */ /* 0x000fd00000000808 */
[----:B------:R-:W-:-:S08]  /*03a0*/  DFMA R4, R6, R4, R6 ;  /* 0x000000040604722b */ /* 0x000fd00000000006 */
[----:B------:R-:W-:-:S08]  /*03b0*/  DMUL R6, R22, R4 ;  /* 0x0000000416067228 */ /* 0x000fd00000000000 */
[----:B------:R-:W-:-:S08]  /*03c0*/  DFMA R8, R6, -1000001, R22 ;  /* 0xc12e84820608782b */ /* 0x000fd00000000016 */
[----:B------:R-:W-:-:S10]  /*03d0*/  DFMA R4, R4, R8, R6 ;  /* 0x000000080404722b */ /* 0x000fd40000000006 */
[----:B------:R-:W-:-:S05]  /*03e0*/  FFMA R0, RZ, 10.907350540161132812, R5 ;  /* 0x412e8482ff007823 */ /* 0x000fca0000000005 */
[----:B------:R-:W-:-:S13]  /*03f0*/  FSETP.GT.AND P0, PT, |R0|, 1.469367938527859385e-39, PT ;  /* 0x001000000000780b */ /* 0x000fda0003f04200 */
[----:B------:R-:W-:Y:S05]  /*0400*/  @P0 BRA P1, `(.L_x_2) ;  /* 0x0000000000180947 */ /* 0x000fea0000800000 */
[----:B------:R-:W-:Y:S01]  /*0410*/  IMAD.MOV.U32 R12, RZ, RZ, R22 ;  /* 0x000000ffff0c7224 */ /* 0x000fe200078e0016 */
[----:B------:R-:W-:Y:S01]  /*0420*/  MOV R0, 0x450 ;  /* 0x0000045000007802 */ /* 0x000fe20000000f00 */
[----:B------:R-:W-:-:S07]  /*0430*/  IMAD.MOV.U32 R13, RZ, RZ, R23 ;  /* 0x000000ffff0d7224 */ /* 0x000fce00078e0017 */
[----:B------:R-:W-:Y:S05]  /*0440*/  CALL.REL.NOINC `($__internal_0_$__cuda_sm20_div_rn_f64_full) ;  /* 0x0000000c003c7944 */ /* 0x000fea0003c00000 */
[----:B------:R-:W-:Y:S01]  /*0450*/  IMAD.MOV.U32 R4, RZ, RZ, R6 ;  /* 0x000000ffff047224 */ /* 0x000fe200078e0006 */
[----:B------:R-:W-:-:S07]  /*0460*/  MOV R5, R7 ;  /* 0x0000000700057202 */ /* 0x000fce0000000f00 */
.L_x_2:
[----:B------:R-:W-:Y:S05]  /*0470*/  BSYNC.RECONVERGENT B0 ;  /* 0x0000000000007941 */ /* 0x000fea0003800200 */
.L_x_1:
[----:B------:R-:W0:Y:S01]  /*0480*/  MUFU.RCP64H R7, 1000001 ;  /* 0x412e848200077908 */ /* 0x000e220000001800 */
[----:B------:R-:W-:Y:S01]  /*0490*/  IMAD.MOV.U32 R8, RZ, RZ, 0x0 ;  /* 0x00000000ff087424 */ /* 0x000fe200078e00ff */
[----:B------:R-:W-:Y:S01]  /*04a0*/  DMUL R22, R22, R22 ;  /* 0x0000001616167228 */ /* 0x000fe20000000000 */
[----:B------:R-:W-:Y:S01]  /*04b0*/  IMAD.MOV.U32 R9, RZ, RZ, 0x412e8482 ;  /* 0x412e8482ff097424 */ /* 0x000fe200078e00ff */
[----:B------:R-:W-:Y:S01]  /*04c0*/  BSSY.RECONVERGENT B0, `(.L_x_3) ;  /* 0x0000015000007945 */ /* 0x000fe20003800200 */
[----:B------:R-:W-:-:S07]  /*04d0*/  IMAD.MOV.U32 R6, RZ, RZ, 0x1 ;  /* 0x00000001ff067424 */ /* 0x000fce00078e00ff */
[----:B------:R-:W-:Y:S01]  /*04e0*/  FSETP.GEU.AND P1, PT, |R23|, 6.5827683646048100446e-37, PT ;  /* 0x036000001700780b */ /* 0x000fe20003f2e200 */
[----:B0-----:R-:W-:-:S08]  /*04f0*/  DFMA R10, R6, -R8, 1 ;  /* 0x3ff00000060a742b */ /* 0x001fd00000000808 */
[----:B------:R-:W-:-:S08]  /*0500*/  DFMA R10, R10, R10, R10 ;  /* 0x0000000a0a0a722b */ /* 0x000fd0000000000a */
[----:B------:R-:W-:-:S08]  /*0510*/  DFMA R10, R6, R10, R6 ;  /* 0x0000000a060a722b */ /* 0x000fd00000000006 */
[C---:B------:R-:W-:Y:S01]  /*0520*/  DFMA R6, R10.reuse, -R8, 1 ;  /* 0x3ff000000a06742b */ /* 0x040fe20000000808 */
[----:B------:R-:W0:Y:S07]  /*0530*/  LDC.64 R8, c[0x0][0x388] ;  /* 0x0000e200ff087b82 */ /* 0x000e2e0000000a00 */
[----:B------:R-:W-:-:S08]  /*0540*/  DFMA R12, R10, R6, R10 ;  /* 0x000000060a0c722b */ /* 0x000fd0000000000a */
[----:B------:R-:W-:-:S08]  /*0550*/  DMUL R6, R12, R22 ;  /* 0x000000160c067228 */ /* 0x000fd00000000000 */
[----:B------:R-:W-:Y:S01]  /*0560*/  DFMA R10, R6, -1000001, R22 ;  /* 0xc12e8482060a782b */ /* 0x000fe20000000016 */
[----:B0-----:R-:W-:-:S05]  /*0570*/  IMAD.WIDE.U32 R8, R2, 0x8, R8 ;  /* 0x0000000802087825 */ /* 0x001fca00078e0008 */
[----:B------:R0:W-:Y:S02]  /*0580*/  STG.E.64 desc[UR6][R8.64], R4 ;  /* 0x0000000408007986 */ /* 0x0001e4000c101b06 */
[----:B------:R-:W-:-:S10]  /*0590*/  DFMA R6, R12, R10, R6 ;  /* 0x0000000a0c06722b */ /* 0x000fd40000000006 */
[----:B------:R-:W-:-:S05]  /*05a0*/  FFMA R0, RZ, 10.907350540161132812, R7 ;  /* 0x412e8482ff007823 */ /* 0x000fca0000000007 */
[----:B------:R-:W-:-:S13]  /*05b0*/  FSETP.GT.AND P0, PT, |R0|, 1.469367938527859385e-39, PT ;  /* 0x001000000000780b */ /* 0x000fda0003f04200 */
[----:B0-----:R-:W-:Y:S05]  /*05c0*/  @P0 BRA P1, `(.L_x_4) ;  /* 0x0000000000100947 */ /* 0x001fea0000800000 */
[----:B------:R-:W-:Y:S01]  /*05d0*/  MOV R12, R22 ;  /* 0x00000016000c7202 */ /* 0x000fe20000000f00 */
[----:B------:R-:W-:Y:S01]  /*05e0*/  IMAD.MOV.U32 R13, RZ, RZ, R23 ;  /* 0x000000ffff0d7224 */ /* 0x000fe200078e0017 */
[----:B------:R-:W-:-:S07]  /*05f0*/  MOV R0, 0x610 ;  /* 0x0000061000007802 */ /* 0x000fce0000000f00 */
[----:B------:R-:W-:Y:S05]  /*0600*/  CALL.REL.NOINC `($__internal_0_$__cuda_sm20_div_rn_f64_full) ;  /* 0x0000000800cc7944 */ /* 0x000fea0003c00000 */
.L_x_4:
[----:B------:R-:W-:Y:S05]  /*0610*/  BSYNC.RECONVERGENT B0 ;  /* 0x0000000000007941 */ /* 0x000fea0003800200 */
.L_x_3:
[----:B------:R-:W0:Y:S01]  /*0620*/  MUFU.RCP64H R5, 1000001 ;  /* 0x412e848200057908 */ /* 0x000e220000001800 */
[----:B------:R-:W-:Y:S01]  /*0630*/  IMAD.MOV.U32 R8, RZ, RZ, 0x0 ;  /* 0x00000000ff087424 */ /* 0x000fe200078e00ff */
[----:B------:R-:W-:Y:S01]  /*0640*/  MOV R4, 0x1 ;  /* 0x0000000100047802 */ /* 0x000fe20000000f00 */
[----:B------:R-:W-:Y:S01]  /*0650*/  IMAD.MOV.U32 R9, RZ, RZ, 0x412e8482 ;  /* 0x412e8482ff097424 */ /* 0x000fe200078e00ff */
[----:B------:R-:W-:Y:S04]  /*0660*/  BSSY.RECONVERGENT B0, `(.L_x_5) ;  /* 0x0000017000007945 */ /* 0x000fe80003800200 */
[----:B------:R-:W1:Y:S01]  /*0670*/  I2F.F64 R22, R24 ;  /* 0x0000001800167312 */ /* 0x000e620000201c00 */
[----:B0-----:R-:W-:Y:S01]  /*0680*/  DFMA R10, R4, -R8, 1 ;  /* 0x3ff00000040a742b */ /* 0x001fe20000000808 */
[----:B-1----:R-:W-:-:S07]  /*0690*/  FSETP.GEU.AND P1, PT, |R23|, 6.5827683646048100446e-37, PT ;  /* 0x036000001700780b */ /* 0x002fce0003f2e200 */
        /* <DEDUP_REMOVED lines=13> */
[----:B------:R-:W-:Y:S01]  /*0770*/  IMAD.MOV.U32 R12, RZ, RZ, R22 ;  /* 0x000000ffff0c7224 */ /* 0x000fe200078e0016 */
[----:B------:R-:W-:Y:S01]  /*0780*/  MOV R0, 0x7b0 ;  /* 0x000007b000007802 */ /* 0x000fe20000000f00 */
[----:B------:R-:W-:-:S07]  /*0790*/  IMAD.MOV.U32 R13, RZ, RZ, R23 ;  /* 0x000000ffff0d7224 */ /* 0x000fce00078e0017 */
[----:B------:R-:W-:Y:S05]  /*07a0*/  CALL.REL.NOINC `($__internal_0_$__cuda_sm20_div_rn_f64_full) ;  /* 0x0000000800647944 */ /* 0x000fea0003c00000 */
[----:B------:R-:W-:Y:S01]  /*07b0*/  IMAD.MOV.U32 R4, RZ, RZ, R6 ;  /* 0x000000ffff047224 */ /* 0x000fe200078e0006 */
[----:B------:R-:W-:-:S07]  /*07c0*/  MOV R5, R7 ;  /* 0x0000000700057202 */ /* 0x000fce0000000f00 */
.L_x_6:
[----:B------:R-:W-:Y:S05]  /*07d0*/  BSYNC.RECONVERGENT B0 ;  /* 0x0000000000007941 */ /* 0x000fea0003800200 */
.L_x_5:
        /* <DEDUP_REMOVED lines=25> */
.L_x_8:
[----:B------:R-:W-:Y:S05]  /*0970*/  BSYNC.RECONVERGENT B0 ;  /* 0x0000000000007941 */ /* 0x000fea0003800200 */
.L_x_7:
[----:B------:R-:W0:Y:S02]  /*0980*/  LDC.64 R4, c[0x0][0x3a0] ;  /* 0x0000e800ff047b82 */ /* 0x000e240000000a00 */
[----:B0-----:R-:W-:-:S05]  /*0990*/  IMAD.WIDE.U32 R2, R2, 0x8, R4 ;  /* 0x0000000802027825 */ /* 0x001fca00078e0004 */
[----:B------:R-:W-:Y:S01]  /*09a0*/  STG.E.64 desc[UR6][R2.64], R6 ;  /* 0x0000000602007986 */ /* 0x000fe2000c101b06 */
[----:B------:R-:W-:Y:S05]  /*09b0*/  EXIT ;  /* 0x000000000000794d */ /* 0x000fea0003800000 */
.L_x_0:
        /* <DEDUP_REMOVED lines=23> */
.L_x_10:
[----:B------:R-:W-:Y:S05]  /*0b30*/  BSYNC.RECONVERGENT B0 ;  /* 0x0000000000007941 */ /* 0x000fea0003800200 */
.L_x_9:
[----:B------:R-:W0:Y:S02]  /*0b40*/  LDC.64 R6, c[0x0][0x388] ;  /* 0x0000e200ff067b82 */ /* 0x000e240000000a00 */
[----:B0-----:R-:W-:-:S05]  /*0b50*/  IMAD.WIDE.U32 R6, R2, 0x8, R6 ;  /* 0x0000000802067825 */ /* 0x001fca00078e0006 */
[----:B------:R-:W2:Y:S01]  /*0b60*/  LDG.E.64 R8, desc[UR6][R6.64] ;  /* 0x0000000606087981 */ /* 0x000ea2000c1e1b00 */
        /* <DEDUP_REMOVED lines=10> */
[----:B------:R-:W-:-:S08]  /*0c10*/  DFMA R12, R14, -R12, 1 ;  /* 0x3ff000000e0c742b */ /* 0x000fd0000000080c */
[----:B------:R-:W-:-:S08]  /*0c20*/  DFMA R12, R14, R12, R14 ;  /* 0x0000000c0e0c722b */ /* 0x000fd0000000000e */
[----:B------:R-:W-:-:S08]  /*0c30*/  DMUL R10, R12, R22 ;  /* 0x000000160c0a7228 */ /* 0x000fd00000000000 */
[----:B------:R-:W-:Y:S02]  /*0c40*/  DFMA R14, R10, -1000001, R22 ;  /* 0xc12e84820a0e782b */ /* 0x000fe40000000016 */
[----:B--2---:R-:W-:-:S06]  /*0c50*/  DADD R8, R8, R4 ;  /* 0x0000000008087229 */ /* 0x004fcc0000000004 */
[----:B------:R-:W-:Y:S01]  /*0c60*/  DFMA R4, R12, R14, R10 ;  /* 0x0000000e0c04722b */ /* 0x000fe2000000000a */
[----:B------:R0:W-:Y:S09]  /*0c70*/  STG.E.64 desc[UR6][R6.64], R8 ;  /* 0x0000000806007986 */ /* 0x0001f2000c101b06 */
[----:B------:R-:W-:-:S05]  /*0c80*/  FFMA R0, RZ, 10.907350540161132812, R5 ;  /* 0x412e8482ff007823 */ /* 0x000fca0000000005 */
[----:B------:R-:W-:-:S13]  /*0c90*/  FSETP.GT.AND P0, PT, |R0|, 1.469367938527859385e-39, PT ;  /* 0x001000000000780b */ /* 0x000fda0003f04200 */
[----:B0-----:R-:W-:Y:S05]  /*0ca0*/  @P0 BRA P1, `(.L_x_12) ;  /* 0x0000000000180947 */ /* 0x001fea0000800000 */
[----:B------:R-:W-:Y:S01]  /*0cb0*/  MOV R12, R22 ;  /* 0x00000016000c7202 */ /* 0x000fe20000000f00 */
[----:B------:R-:W-:Y:S01]  /*0cc0*/  IMAD.MOV.U32 R13, RZ, RZ, R23 ;  /* 0x000000ffff0d7224 */ /* 0x000fe200078e0017 */
[----:B------:R-:W-:-:S07]  /*0cd0*/  MOV R0, 0xcf0 ;  /* 0x00000cf000007802 */ /* 0x000fce0000000f00 */
[----:B------:R-:W-:Y:S05]  /*0ce0*/  CALL.REL.NOINC `($__internal_0_$__cuda_sm20_div_rn_f64_full) ;  /* 0x0000000400147944 */ /* 0x000fea0003c00000 */
[----:B------:R-:W-:Y:S02]  /*0cf0*/  IMAD.MOV.U32 R4, RZ, RZ, R6 ;  /* 0x000000ffff047224 */ /* 0x000fe400078e0006 */
[----:B------:R-:W-:-:S07]  /*0d00*/  IMAD.MOV.U32 R5, RZ, RZ, R7 ;  /* 0x000000ffff057224 */ /* 0x000fce00078e0007 */
.L_x_12:
[----:B------:R-:W-:Y:S05]  /*0d10*/  BSYNC.RECONVERGENT B0 ;  /* 0x0000000000007941 */ /* 0x000fea0003800200 */
.L_x_11:
[----:B------:R-:W0:Y:S02]  /*0d20*/  LDC.64 R6, c[0x0][0x390] ;  /* 0x0000e400ff067b82 */ /* 0x000e240000000a00 */
[----:B0-----:R-:W-:-:S05]  /*0d30*/  IMAD.WIDE.U32 R6, R2, 0x8, R6 ;  /* 0x0000000802067825 */ /* 0x001fca00078e0006 */
[----:B------:R-:W2:Y:S01]  /*0d40*/  LDG.E.64 R8, desc[UR6][R6.64] ;  /* 0x0000000606087981 */ /* 0x000ea2000c1e1b00 */
[----:B------:R-:W0:Y:S01]  /*0d50*/  MUFU.RCP64H R11, 1000001 ;  /* 0x412e8482000b7908 */ /* 0x000e220000001800 */
[----:B------:R-:W-:Y:S01]  /*0d60*/  MOV R12, 0x0 ;  /* 0x00000000000c7802 */ /* 0x000fe20000000f00 */
[----:B------:R-:W-:Y:S01]  /*0d70*/  IMAD.MOV.U32 R13, RZ, RZ, 0x412e8482 ;  /* 0x412e8482ff0d7424 */ /* 0x000fe200078e00ff */
[----:B------:R-:W-:Y:S01]  /*0d80*/  BSSY.RECONVERGENT B0, `(.L_x_13) ;  /* 0x0000017000007945 */ /* 0x000fe20003800200 */
[----:B------:R-:W-:-:S04]  /*0d90*/  IMAD.MOV.U32 R10, RZ, RZ, 0x1 ;  /* 0x00000001ff0a7424 */ /* 0x000fc800078e00ff */
[----:B------:R-:W1:Y:S02]  /*0da0*/  I2F.F64 R22, R24 ;  /* 0x0000001800167312 */ /* 0x000e640000201c00 */
[----:B0-----:R-:W-:Y:S01]  /*0db0*/  DFMA R14, R10, -R12, 1 ;  /* 0x3ff000000a0e742b */ /* 0x001fe2000000080c */
[----:B-1----:R-:W-:-:S07]  /*0dc0*/  FSETP.GEU.AND P1, PT, |R23|, 6.5827683646048100446e-37, PT ;  /* 0x036000001700780b */ /* 0x002fce0003f2e200 */
        /* <DEDUP_REMOVED lines=12> */
[----:B------:R-:W-:Y:S01]  /*0e90*/  IMAD.MOV.U32 R12, RZ, RZ, R22 ;  /* 0x000000ffff0c7224 */ /* 0x000fe200078e0016 */
[----:B------:R-:W-:Y:S02]  /*0ea0*/  MOV R13, R23 ;  /* 0x00000017000d7202 */ /* 0x000fe40000000f00 */
[----:B------:R-:W-:-:S07]  /*0eb0*/  MOV R0, 0xed0 ;  /* 0x00000ed000007802 */ /* 0x000fce0000000f00 */
[----:B------:R-:W-:Y:S05]  /*0ec0*/  CALL.REL.NOINC `($__internal_0_$__cuda_sm20_div_rn_f64_full) ;  /* 0x00000000009c7944 */ /* 0x000fea0003c00000 */
[----:B------:R-:W-:Y:S02]  /*0ed0*/  IMAD.MOV.U32 R4, RZ, RZ, R6 ;  /* 0x000000ffff047224 */ /* 0x000fe400078e0006 */
[----:B------:R-:W-:-:S07]  /*0ee0*/  IMAD.MOV.U32 R5, RZ, RZ, R7 ;  /* 0x000000ffff057224 */ /* 0x000fce00078e0007 */
.L_x_14:
[----:B------:R-:W-:Y:S05]  /*0ef0*/  BSYNC.RECONVERGENT B0 ;  /* 0x0000000000007941 */ /* 0x000fea0003800200 */
.L_x_13:
[----:B------:R-:W0:Y:S02]  /*0f00*/  LDC.64 R6, c[0x0][0x398] ;  /* 0x0000e600ff067b82 */ /* 0x000e240000000a00 */
[----:B0-----:R-:W-:-:S05]  /*0f10*/  IMAD.WIDE.U32 R6, R2, 0x8, R6 ;  /* 0x0000000802067825 */ /* 0x001fca00078e0006 */
[----:B------:R-:W2:Y:S01]  /*0f20*/  LDG.E.64 R8, desc[UR6][R6.64] ;  /* 0x0000000606087981 */ /* 0x000ea2000c1e1b00 */
[----:B------:R-:W0:Y:S01]  /*0f30*/  MUFU.RCP64H R11, 1000001 ;  /* 0x412e8482000b7908 */ /* 0x000e220000001800 */
[----:B------:R-:W-:Y:S01]  /*0f40*/  IMAD.MOV.U32 R12, RZ, RZ, 0x0 ;  /* 0x00000000ff0c7424 */ /* 0x000fe200078e00ff */
[----:B------:R-:W-:Y:S01]  /*0f50*/  MOV R13, 0x412e8482 ;  /* 0x412e8482000d7802 */ /* 0x000fe20000000f00 */
[----:B------:R-:W-:Y:S01]  /*0f60*/  IMAD.MOV.U32 R10, RZ, RZ, 0x1 ;  /* 0x00000001ff0a7424 */ /* 0x000fe200078e00ff */
[----:B------:R-:W-:Y:S01]  /*0f70*/  DMUL R22, R22, R22 ;  /* 0x0000001616167228 */ /* 0x000fe20000000000 */
[----:B------:R-:W-:Y:S09]  /*0f80*/  BSSY.RECONVERGENT B0, `(.L_x_15) ;  /* 0x0000015000007945 */ /* 0x000ff20003800200 */
        /* <DEDUP_REMOVED lines=15> */
[----:B------:R-:W-:Y:S01]  /*1080*/  MOV R0, 0x10b0 ;  /* 0x000010b000007802 */ /* 0x000fe20000000f00 */
[----:B------:R-:W-:-:S07]  /*1090*/  IMAD.MOV.U32 R13, RZ, RZ, R23 ;  /* 0x000000ffff0d7224 */ /* 0x000fce00078e0017 */
[----:B------:R-:W-:Y:S05]  /*10a0*/  CALL.REL.NOINC `($__internal_0_$__cuda_sm20_div_rn_f64_full) ;  /* 0x0000000000247944 */ /* 0x000fea0003c00000 */
[----:B------:R-:W-:Y:S01]  /*10b0*/  MOV R4, R6 ;  /* 0x0000000600047202 */ /* 0x000fe20000000f00 */
[----:B------:R-:W-:-:S07]  /*10c0*/  IMAD.MOV.U32 R5, RZ, RZ, R7 ;  /* 0x000000ffff057224 */ /* 0x000fce00078e0007 */
.L_x_16:
[----:B------:R-:W-:Y:S05]  /*10d0*/  BSYNC.RECONVERGENT B0 ;  /* 0x0000000000007941 */ /* 0x000fea0003800200 */
.L_x_15:
[----:B------:R-:W0:Y:S02]  /*10e0*/  LDC.64 R6, c[0x0][0x3a0] ;  /* 0x0000e800ff067b82 */ /* 0x000e240000000a00 */
[----:B0-----:R-:W-:-:S05]  /*10f0*/  IMAD.WIDE.U32 R6, R2, 0x8, R6 ;  /* 0x0000000802067825 */ /* 0x001fca00078e0006 */
[----:B------:R-:W2:Y:S02]  /*1100*/  LDG.E.64 R2, desc[UR6][R6.64] ;  /* 0x0000000606027981 */ /* 0x000ea4000c1e1b00 */
[----:B--2---:R-:W-:-:S07]  /*1110*/  DADD R2, R2, R4 ;  /* 0x0000000002027229 */ /* 0x004fce0000000004 */
[----:B------:R-:W-:Y:S01]  /*1120*/  STG.E.64 desc[UR6][R6.64], R2 ;  /* 0x0000000206007986 */ /* 0x000fe2000c101b06 */
[----:B------:R-:W-:Y:S05]  /*1130*/  EXIT ;  /* 0x000000000000794d */ /* 0x000fea0003800000 */
        .weak           $__internal_0_$__cuda_sm20_div_rn_f64_full
        .type           $__internal_0_$__cuda_sm20_div_rn_f64_full,@function
        .size           $__internal_0_$__cuda_sm20_div_rn_f64_full,(.L_x_39 - $__internal_0_$__cuda_sm20_div_rn_f64_full)
$__internal_0_$__cuda_sm20_div_rn_f64_full:
[C---:B------:R-:W-:Y:S01]  /*1140*/  FSETP.GEU.AND P0, PT, |R3|.reuse, 1.469367938527859385e-39, PT ;  /* 0x001000000300780b */ /* 0x040fe20003f0e200 */
[----:B------:R-:W-:Y:S01]  /*1150*/  IMAD.U32 R10, RZ, RZ, UR4 ;  /* 0x00000004ff0a7e24 */ /* 0x000fe2000f8e00ff */
[----:B------:R-:W-:Y:S01]  /*1160*/  MOV R11, R3 ;  /* 0x00000003000b7202 */ /* 0x000fe20000000f00 */
[----:B------:R-:W-:Y:S01]  /*1170*/  IMAD.U32 R8, RZ, RZ, UR4 ;  /* 0x00000004ff087e24 */ /* 0x000fe2000f8e00ff */
[----:B------:R-:W-:Y:S01]  /*1180*/  LOP3.LUT R4, R3, 0x800fffff, RZ, 0xc0, !PT ;  /* 0x800fffff03047812 */ /* 0x000fe200078ec0ff */
[----:B------:R-:W-:Y:S01]  /*1190*/  IMAD.MOV.U32 R14, RZ, RZ, 0x1 ;  /* 0x00000001ff0e7424 */ /* 0x000fe200078e00ff */
[C---:B------:R-:W-:Y:S01]  /*11a0*/  FSETP.GEU.AND P2, PT, |R13|.reuse, 1.469367938527859385e-39, PT ;  /* 0x001000000d00780b */ /* 0x040fe20003f4e200 */
[----:B------:R-:W-:Y:S01]  /*11b0*/  BSSY.RECONVERGENT B1, `(.L_x_17) ;  /* 0x0000053000017945 */ /* 0x000fe20003800200 */
[----:B------:R-:W-:Y:S02]  /*11c0*/  LOP3.LUT R9, R4, 0x3ff00000, RZ, 0xfc, !PT ;  /* 0x3ff0000004097812 */ /* 0x000fe400078efcff */
[----:B------:R-:W-:-:S02]  /*11d0*/  LOP3.LUT R4, R13, 0x7ff00000, RZ, 0xc0, !PT ;  /* 0x7ff000000d047812 */ /* 0x000fc400078ec0ff */
[----:B------:R-:W-:Y:S01]  /*11e0*/  LOP3.LUT R7, R3, 0x7ff00000, RZ, 0xc0, !PT ;  /* 0x7ff0000003077812 */ /* 0x000fe200078ec0ff */
[----:B------:R-:W-:-:S03]  /*11f0*/  @!P0 DMUL R8, R10, 8.98846567431157953865e+307 ;  /* 0x7fe000000a088828 */ /* 0x000fc60000000000 */
[----:B------:R-:W-:-:S03]  /*1200*/  ISETP.GE.U32.AND P1, PT, R4, R7, PT ;  /* 0x000000070400720c */ /* 0x000fc60003f26070 */
[----:B------:R-:W0:Y:S01]  /*1210*/  MUFU.RCP64H R15, R9 ;  /* 0x00000009000f7308 */ /* 0x000e220000001800 */
[----:B------:R-:W-:-:S04]  /*1220*/  @!P2 LOP3.LUT R5, R11, 0x7ff00000, RZ, 0xc0, !PT ;  /* 0x7ff000000b05a812 */ /* 0x000fc800078ec0ff */
[----:B------:R-:W-:Y:S01]  /*1230*/  @!P2 ISETP.GE.U32.AND P3, PT, R4, R5, PT ;  /* 0x000000050400a20c */ /* 0x000fe20003f66070 */
[----:B------:R-:W-:-:S05]  /*1240*/  IMAD.MOV.U32 R5, RZ, RZ, 0x1ca00000 ;  /* 0x1ca00000ff057424 */ /* 0x000fca00078e00ff */
[----:B------:R-:W-:-:S04]  /*1250*/  @!P2 SEL R19, R5, 0x63400000, !P3 ;  /* 0x634000000513a807 */ /* 0x000fc80005800000 */
[----:B------:R-:W-:Y:S01]  /*1260*/  @!P2 LOP3.LUT R20, R19, 0x80000000, R13, 0xf8, !PT ;  /* 0x800000001314a812 */ /* 0x000fe200078ef80d */
[----:B0-----:R-:W-:-:S03]  /*1270*/  DFMA R16, R14, -R8, 1 ;  /* 0x3ff000000e10742b */ /* 0x001fc60000000808 */
[----:B------:R-:W-:Y:S01]  /*1280*/  @!P2 LOP3.LUT R21, R20, 0x100000, RZ, 0xfc, !PT ;  /* 0x001000001415a812 */ /* 0x000fe200078efcff */
[----:B------:R-:W-:-:S04]  /*1290*/  @!P2 IMAD.MOV.U32 R20, RZ, RZ, RZ ;  /* 0x000000ffff14a224 */ /* 0x000fc800078e00ff */
[----:B------:R-:W-:-:S08]  /*12a0*/  DFMA R16, R16, R16, R16 ;  /* 0x000000101010722b */ /* 0x000fd00000000010 */
[----:B------:R-:W-:Y:S01]  /*12b0*/  DFMA R16, R14, R16, R14 ;  /* 0x000000100e10722b */ /* 0x000fe2000000000e */
[----:B------:R-:W-:Y:S02]  /*12c0*/  SEL R15, R5, 0x63400000, !P1 ;  /* 0x63400000050f7807 */ /* 0x000fe40004800000 */
[----:B------:R-:W-:Y:S02]  /*12d0*/  MOV R14, R12 ;  /* 0x0000000c000e7202 */ /* 0x000fe40000000f00 */
[----:B------:R-:W-:-:S03]  /*12e0*/  LOP3.LUT R15, R15, 0x800fffff, R13, 0xf8, !PT ;  /* 0x800fffff0f0f7812 */ /* 0x000fc600078ef80d */
[----:B------:R-:W-:-:S03]  /*12f0*/  DFMA R18, R16, -R8, 1 ;  /* 0x3ff000001012742b */ /* 0x000fc60000000808 */
[----:B------:R-:W-:Y:S01]  /*1300*/  @!P2 DFMA R14, R14, 2, -R20 ;  /* 0x400000000e0ea82b */ /* 0x000fe20000000814 */
[----:B------:R-:W-:Y:S01]  /*1310*/  IMAD.MOV.U32 R20, RZ, RZ, R4 ;  /* 0x000000ffff147224 */ /* 0x000fe200078e0004 */
[----:B------:R-:W-:-:S03]  /*1320*/  MOV R21, R7 ;  /* 0x0000000700157202 */ /* 0x000fc60000000f00 */
[----:B------:R-:W-:Y:S01]  /*1330*/  DFMA R18, R16, R18, R16 ;  /* 0x000000121012722b */ /* 0x000fe20000000010 */
[----:B------:R-:W-:-:S04]  /*1340*/  @!P0 LOP3.LUT R21, R9, 0x7ff00000, RZ, 0xc0, !PT ;  /* 0x7ff0000009158812 */ /* 0x000fc800078ec0ff */
[----:B------:R-:W-:-:S03]  /*1350*/  @!P2 LOP3.LUT R20, R15, 0x7ff00000, RZ, 0xc0, !PT ;  /* 0x7ff000000f14a812 */ /* 0x000fc600078ec0ff */
[----:B------:R-:W-:Y:S02]  /*1360*/  DMUL R16, R18, R14 ;  /* 0x0000000e12107228 */ /* 0x000fe40000000000 */
[----:B------:R-:W-:-:S05]  /*1370*/  VIADD R25, R20, 0xffffffff ;  /* 0xffffffff14197836 */ /* 0x000fca0000000000 */
[----:B------:R-:W-:Y:S01]  /*1380*/  ISETP.GT.U32.AND P0, PT, R25, 0x7feffffe, PT ;  /* 0x7feffffe1900780c */ /* 0x000fe20003f04070 */
[----:B------:R-:W-:Y:S01]  /*1390*/  VIADD R25, R21, 0xffffffff ;  /* 0xffffffff15197836 */ /* 0x000fe20000000000 */
[----:B------:R-:W-:-:S04]  /*13a0*/  DFMA R6, R16, -R8, R14 ;  /* 0x800000081006722b */ /* 0x000fc8000000000e */
[----:B------:R-:W-:-:S04]  /*13b0*/  ISETP.GT.U32.OR P0, PT, R25, 0x7feffffe, P0 ;  /* 0x7feffffe1900780c */ /* 0x000fc80000704470 */
[----:B------:R-:W-:-:S09]  /*13c0*/  DFMA R6, R18, R6, R16 ;  /* 0x000000061206722b */ /* 0x000fd20000000010 */
[----:B------:R-:W-:Y:S05]  /*13d0*/  @P0 BRA `(.L_x_18) ;  /* 0x00000000006c0947 */ /* 0x000fea0003800000 */
[----:B------:R-:W-:-:S04]  /*13e0*/  LOP3.LUT R13, R11, 0x7ff00000, RZ, 0xc0, !PT ;  /* 0x7ff000000b0d7812 */ /* 0x000fc800078ec0ff */
[CC--:B------:R-:W-:Y:S02]  /*13f0*/  VIADDMNMX R12, R4.reuse, -R13.reuse, 0xb9600000, !PT ;  /* 0xb9600000040c7446 */ /* 0x0c0fe4000780090d */
[----:B------:R-:W-:Y:S02]  /*1400*/  ISETP.GE.U32.AND P0, PT, R4, R13, PT ;  /* 0x0000000d0400720c */ /* 0x000fe40003f06070 */
[----:B------:R-:W-:Y:S02]  /*1410*/  VIMNMX R12, PT, PT, R12, 0x46a00000, PT ;  /* 0x46a000000c0c7848 */ /* 0x000fe40003fe0100 */
[----:B------:R-:W-:-:S04]  /*1420*/  SEL R5, R5, 0x63400000, !P0 ;  /* 0x6340000005057807 */ /* 0x000fc80004000000 */
[----:B------:R-:W-:Y:S01]  /*1430*/  IADD3 R16, PT, PT, -R5, R12, RZ ;  /* 0x0000000c05107210 */ /* 0x000fe20007ffe1ff */
[----:B------:R-:W-:-:S04]  /*1440*/  IMAD.MOV.U32 R12, RZ, RZ, RZ ;  /* 0x000000ffff0c7224 */ /* 0x000fc800078e00ff */
[----:B------:R-:W-:-:S06]  /*1450*/  VIADD R13, R16, 0x7fe00000 ;  /* 0x7fe00000100d7836 */ /* 0x000fcc0000000000 */
[----:B------:R-:W-:-:S10]  /*1460*/  DMUL R4, R6, R12 ;  /* 0x0000000c06047228 */ /* 0x000fd40000000000 */
[----:B------:R-:W-:-:S13]  /*1470*/  FSETP.GTU.AND P0, PT, |R5|, 1.469367938527859385e-39, PT ;  /* 0x001000000500780b */ /* 0x000fda0003f0c200 */
[----:B------:R-:W-:Y:S05]  /*1480*/  @P0 BRA `(.L_x_19) ;  /* 0x0000000000940947 */ /* 0x000fea0003800000 */
[----:B------:R-:W-:Y:S01]  /*1490*/  DFMA R8, R6, -R8, R14 ;  /* 0x800000080608722b */ /* 0x000fe2000000000e */
[----:B------:R-:W-:-:S09]  /*14a0*/  MOV R12, RZ ;  /* 0x000000ff000c7202 */ /* 0x000fd20000000f00 */
[C---:B------:R-:W-:Y:S02]  /*14b0*/  FSETP.NEU.AND P0, PT, R9.reuse, RZ, PT ;  /* 0x000000ff0900720b */ /* 0x040fe40003f0d000 */
[----:B------:R-:W-:-:S04]  /*14c0*/  LOP3.LUT R11, R9, 0x80000000, R11, 0x48, !PT ;  /* 0x80000000090b7812 */ /* 0x000fc800078e480b */
[----:B------:R-:W-:-:S07]  /*14d0*/  LOP3.LUT R13, R11, R13, RZ, 0xfc, !PT ;  /* 0x0000000d0b0d7212 */ /* 0x000fce00078efcff */
[----:B------:R-:W-:Y:S05]  /*14e0*/  @!P0 BRA `(.L_x_19) ;  /* 0x00000000007c8947 */ /* 0x000fea0003800000 */
[----:B------:R-:W-:Y:S02]  /*14f0*/  IMAD.MOV R9, RZ, RZ, -R16 ;  /* 0x000000ffff097224 */ /* 0x000fe400078e0a10 */
[----:B------:R-:W-:-:S06]  /*1500*/  IMAD.MOV.U32 R8, RZ, RZ, RZ ;  /* 0x000000ffff087224 */ /* 0x000fcc00078e00ff */
[----:B------:R-:W-:Y:S02]  /*1510*/  DFMA R8, R4, -R8, R6 ;  /* 0x800000080408722b */ /* 0x000fe40000000006 */
[----:B------:R-:W-:-:S04]  /*1520*/  DMUL.RP R6, R6, R12 ;  /* 0x0000000c06067228 */ /* 0x000fc80000008000 */
[----:B------:R-:W-:-:S04]  /*1530*/  IADD3 R8, PT, PT, -R16, -0x43300000, RZ ;  /* 0xbcd0000010087810 */ /* 0x000fc80007ffe1ff */
[----:B------:R-:W-:Y:S02]  /*1540*/  FSETP.NEU.AND P0, PT, |R9|, R8, PT ;  /* 0x000000080900720b */ /* 0x000fe40003f0d200 */
[----:B------:R-:W-:Y:S02]  /*1550*/  LOP3.LUT R11, R7, R11, RZ, 0x3c, !PT ;  /* 0x0000000b070b7212 */ /* 0x000fe400078e3cff */
[----:B------:R-:W-:Y:S02]  /*1560*/  FSEL R4, R6, R4, !P0 ;  /* 0x0000000406047208 */ /* 0x000fe40004000000 */
[----:B------:R-:W-:Y:S01]  /*1570*/  FSEL R5, R11, R5, !P0 ;  /* 0x000000050b057208 */ /* 0x000fe20004000000 */
[----:B------:R-:W-:Y:S06]  /*1580*/  BRA `(.L_x_19) ;  /* 0x0000000000547947 */ /* 0x000fec0003800000 */
.L_x_18:
[----:B------:R-:W-:-:S14]  /*1590*/  DSETP.NAN.AND P0, PT, R12, R12, PT ;  /* 0x0000000c0c00722a */ /* 0x000fdc0003f08000 */
[----:B------:R-:W-:Y:S05]  /*15a0*/  @P0 BRA `(.L_x_20) ;  /* 0x0000000000440947 */ /* 0x000fea0003800000 */
[----:B------:R-:W-:-:S14]  /*15b0*/  DSETP.NAN.AND P0, PT, R10, R10, PT ;  /* 0x0000000a0a00722a */ /* 0x000fdc0003f08000 */
[----:B------:R-:W-:Y:S05]  /*15c0*/  @P0 BRA `(.L_x_21) ;  /* 0x0000000000300947 */ /* 0x000fea0003800000 */
[----:B------:R-:W-:Y:S01]  /*15d0*/  ISETP.NE.AND P0, PT, R20, R21, PT ;  /* 0x000000151400720c */ /* 0x000fe20003f05270 */
[----:B------:R-:W-:Y:S01]  /*15e0*/  IMAD.MOV.U32 R5, RZ, RZ, -0x80000 ;  /* 0xfff80000ff057424 */ /* 0x000fe200078e00ff */
[----:B------:R-:W-:-:S11]  /*15f0*/  MOV R4, 0x0 ;  /* 0x0000000000047802 */ /* 0x000fd60000000f00 */
[----:B------:R-:W-:Y:S05]  /*1600*/  @!P0 BRA `(.L_x_19) ;  /* 0x0000000000348947 */ /* 0x000fea0003800000 */
[----:B------:R-:W-:Y:S02]  /*1610*/  ISETP.NE.AND P0, PT, R20, 0x7ff00000, PT ;  /* 0x7ff000001400780c */ /* 0x000fe40003f05270 */
[----:B------:R-:W-:Y:S02]  /*1620*/  LOP3.LUT R5, R13, 0x80000000, R11, 0x48, !PT ;  /* 0x800000000d057812 */ /* 0x000fe400078e480b */
[----:B------:R-:W-:-:S13]  /*1630*/  ISETP.EQ.OR P0, PT, R21, RZ, !P0 ;  /* 0x000000ff1500720c */ /* 0x000fda0004702670 */
[----:B------:R-:W-:Y:S01]  /*1640*/  @P0 LOP3.LUT R6, R5, 0x7ff00000, RZ, 0xfc, !PT ;  /* 0x7ff0000005060812 */ /* 0x000fe200078efcff */
[----:B------:R-:W-:Y:S01]  /*1650*/  @!P0 IMAD.MOV.U32 R4, RZ, RZ, RZ ;  /* 0x000000ffff048224 */ /* 0x000fe200078e00ff */
[----:B------:R-:W-:-:S03]  /*1660*/  @P0 MOV R4, RZ ;  /* 0x000000ff00040202 */ /* 0x000fc60000000f00 */
[----:B------:R-:W-:Y:S01]  /*1670*/  @P0 IMAD.MOV.U32 R5, RZ, RZ, R6 ;  /* 0x000000ffff050224 */ /* 0x000fe200078e0006 */
[----:B------:R-:W-:Y:S06]  /*1680*/  BRA `(.L_x_19) ;  /* 0x0000000000147947 */ /* 0x000fec0003800000 */
.L_x_21:
[----:B------:R-:W-:Y:S01]  /*1690*/  LOP3.LUT R5, R11, 0x80000, RZ, 0xfc, !PT ;  /* 0x000800000b057812 */ /* 0x000fe200078efcff */
[----:B------:R-:W-:Y:S01]  /*16a0*/  IMAD.MOV.U32 R4, RZ, RZ, R10 ;  /* 0x000000ffff047224 */ /* 0x000fe200078e000a */
[----:B------:R-:W-:Y:S06]  /*16b0*/  BRA `(.L_x_19) ;  /* 0x0000000000087947 */ /* 0x000fec0003800000 */
.L_x_20:
[----:B------:R-:W-:Y:S02]  /*16c0*/  LOP3.LUT R5, R13, 0x80000, RZ, 0xfc, !PT ;  /* 0x000800000d057812 */ /* 0x000fe400078efcff */
[----:B------:R-:W-:-:S07]  /*16d0*/  MOV R4, R12 ;  /* 0x0000000c00047202 */ /* 0x000fce0000000f00 */
.L_x_19:
[----:B------:R-:W-:Y:S05]  /*16e0*/  BSYNC.RECONVERGENT B1 ;  /* 0x0000000000017941 */ /* 0x000fea0003800200 */
.L_x_17:
[----:B------:R-:W-:Y:S01]  /*16f0*/  IMAD.MOV.U32 R6, RZ, RZ, R4 ;  /* 0x000000ffff067224 */ /* 0x000fe200078e0004 */
[----:B------:R-:W-:Y:S01]  /*1700*/  MOV R4, R0 ;  /* 0x0000000000047202 */ /* 0x000fe20000000f00 */
[----:B------:R-:W-:Y:S02]  /*1710*/  IMAD.MOV.U32 R7, RZ, RZ, R5 ;  /* 0x000000ffff077224 */ /* 0x000fe400078e0005 */
[----:B------:R-:W-:-:S04]  /*1720*/  IMAD.MOV.U32 R5, RZ, RZ, 0x0 ;  /* 0x00000000ff057424 */ /* 0x000fc800078e00ff */
[----:B------:R-:W-:Y:S05]  /*1730*/  RET.REL.NODEC R4 `(_Z12updateEnergyPiPdS0_S0_S0_i) ;  /* 0xffffffe804307950 */ /* 0x000fea0003c3ffff */
.L_x_22:
[----:B------:R-:W-:-:S00]  /*1740*/  BRA `(.L_x_22) ;  /* 0xfffffffc00fc7947 */ /* 0x000fc0000383ffff */
[----:B------:R-:W-:-:S00]  /*1750*/  NOP ;  /* 0x0000000000007918 */ /* 0x000fc00000000000 */
        /* <DEDUP_REMOVED lines=10> */
.L_x_39:


//--------------------- .text._Z10printstatePd    --------------------------
	.section	.text._Z10printstatePd,"ax",@progbits
	.align	128
        .global         _Z10printstatePd
        .type           _Z10printstatePd,@function
        .size           _Z10printstatePd,(.L_x_41 - _Z10printstatePd)
        .other          _Z10printstatePd,@"STO_CUDA_ENTRY STV_DEFAULT"
_Z10printstatePd:
.text._Z10printstatePd:
[----:B------:R-:W0:Y:S01]  /*0000*/  LDC R1, c[0x0][0x37c] ;  /* 0x0000df00ff017b82 */ /* 0x000e220000000800 */
[----:B------:R-:W1:Y:S01]  /*0010*/  S2R R3, SR_TID.X ;  /* 0x0000000000037919 */ /* 0x000e620000002100 */
[----:B------:R-:W2:Y:S06]  /*0020*/  LDCU UR5, c[0x0][0x2fc] ;  /* 0x00005f80ff0577ac */ /* 0x000eac0008000800 */
[----:B------:R-:W1:Y:S01]  /*0030*/  S2UR UR6, SR_CTAID.X ;  /* 0x00000000000679c3 */ /* 0x000e620000002500 */
[----:B0-----:R-:W-:Y:S01]  /*0040*/  VIADD R1, R1, 0xfffffff0 ;  /* 0xfffffff001017836 */ /* 0x001fe20000000000 */
[----:B------:R-:W0:Y:S01]  /*0050*/  S2R R5, SR_TID.Y ;  /* 0x0000000000057919 */ /* 0x000e220000002200 */
[----:B------:R-:W3:Y:S05]  /*0060*/  LDCU UR4, c[0x0][0x2f8] ;  /* 0x00005f00ff0477ac */ /* 0x000eea0008000800 */
[----:B------:R-:W1:Y:S08]  /*0070*/  LDC R2, c[0x0][0x360] ;  /* 0x0000d800ff027b82 */ /* 0x000e700000000800 */
[----:B------:R-:W0:Y:S01]  /*0080*/  S2UR UR7, SR_CTAID.Y ;  /* 0x00000000000779c3 */ /* 0x000e220000002600 */
[----:B---3--:R-:W-:-:S07]  /*0090*/  IADD3 R6, P1, PT, R1, UR4, RZ ;  /* 0x0000000401067c10 */ /* 0x008fce000ff3e0ff */
[----:B------:R-:W0:Y:S01]  /*00a0*/  LDC R0, c[0x0][0x364] ;  /* 0x0000d900ff007b82 */ /* 0x000e220000000800 */
[----:B--2---:R-:W-:Y:S01]  /*00b0*/  IADD3.X R7, PT, PT, RZ, UR5, RZ, P1, !PT ;  /* 0x00000005ff077c10 */ /* 0x004fe20008ffe4ff */
[----:B-1----:R-:W-:Y:S02]  /*00c0*/  IMAD R2, R2, UR6, R3 ;  /* 0x0000000602027c24 */ /* 0x002fe4000f8e0203 */
[----:B0-----:R-:W-:-:S05]  /*00d0*/  IMAD R3, R0, UR7, R5 ;  /* 0x0000000700037c24 */ /* 0x001fca000f8e0205 */
[----:B------:R-:W-:-:S04]  /*00e0*/  VIMNMX.U32 R0, PT, PT, R2, R3, !PT ;  /* 0x0000000302007248 */ /* 0x000fc80007fe0000 */
[----:B------:R-:W-:-:S13]  /*00f0*/  ISETP.GT.U32.AND P0, PT, R0, 0xff, PT ;  /* 0x000000ff0000780c */ /* 0x000fda0003f04070 */
[----:B------:R-:W-:Y:S05]  /*0100*/  @P0 EXIT ;  /* 0x000000000000094d */ /* 0x000fea0003800000 */
[----:B------:R-:W0:Y:S01]  /*0110*/  LDC.64 R8, c[0x0][0x380] ;  /* 0x0000e000ff087b82 */ /* 0x000e220000000a00 */
[----:B------:R-:W1:Y:S01]  /*0120*/  LDCU.64 UR4, c[0x0][0x358] ;  /* 0x00006b00ff0477ac */ /* 0x000e620008000a00 */
[----:B------:R-:W-:-:S04]  /*0130*/  IMAD R5, R3, 0x100, R2 ;  /* 0x0000010003057824 */ /* 0x000fc800078e0202 */
[----:B0-----:R-:W-:-:S06]  /*0140*/  IMAD.WIDE.U32 R8, R5, 0x8, R8 ;  /* 0x0000000805087825 */ /* 0x001fcc00078e0008 */
[----:B-1----:R-:W2:Y:S01]  /*0150*/  LDG.E.64 R8, desc[UR4][R8.64] ;  /* 0x0000000408087981 */ /* 0x002ea2000c1e1b00 */
[----:B------:R-:W-:Y:S01]  /*0160*/  MOV R0, 0x48 ;  /* 0x0000004800007802 */ /* 0x000fe20000000f00 */
[----:B------:R-:W0:Y:S02]  /*0170*/  LDCU.64 UR4, c[0x4][0x40] ;  /* 0x01000800ff0477ac */ /* 0x000e240008000a00 */
[----:B------:R1:W-:Y:S01]  /*0180*/  STL.64 [R1], R2 ;  /* 0x0000000201007387 */ /* 0x0003e20000100a00 */
[----:B------:R1:W3:Y:S01]  /*0190*/  LDC.64 R10, c[0x4][R0] ;  /* 0x01000000000a7b82 */ /* 0x0002e20000000a00 */
[----:B0-----:R-:W-:Y:S01]  /*01a0*/  MOV R4, UR4 ;  /* 0x0000000400047c02 */ /* 0x001fe20008000f00 */
[----:B------:R-:W-:Y:S01]  /*01b0*/  IMAD.U32 R5, RZ, RZ, UR5 ;  /* 0x00000005ff057e24 */ /* 0x000fe2000f8e00ff */
[----:B--23--:R1:W-:Y:S06]  /*01c0*/  STL.64 [R1+0x8], R8 ;  /* 0x0000080801007387 */ /* 0x00c3ec0000100a00 */
[----:B------:R-:W-:-:S07]  /*01d0*/  LEPC R20, `(.L_x_23) ;  /* 0x000000001014794e */ /* 0x000fce0000000000 */
[----:B-1----:R-:W-:Y:S05]  /*01e0*/  CALL.ABS.NOINC R10 ;  /* 0x000000000a007343 */ /* 0x002fea0003c00000 */
.L_x_23:
[----:B------:R-:W-:Y:S05]  /*01f0*/  EXIT ;  /* 0x000000000000794d */ /* 0x000fea0003800000 */
.L_x_24:
        /* <DEDUP_REMOVED lines=16> */
.L_x_41:


//--------------------- .text._Z6updatePijdP17curandStateXORWOW --------------------------
	.section	.text._Z6updatePijdP17curandStateXORWOW,"ax",@progbits
	.align	128
        .global         _Z6updatePijdP17curandStateXORWOW
        .type           _Z6updatePijdP17curandStateXORWOW,@function
        .size           _Z6updatePijdP17curandStateXORWOW,(.L_x_42 - _Z6updatePijdP17curandStateXORWOW)
        .other          _Z6updatePijdP17curandStateXORWOW,@"STO_CUDA_ENTRY STV_DEFAULT"
_Z6updatePijdP17curandStateXORWOW:
.text._Z6updatePijdP17curandStateXORWOW:
[----:B------:R-:W-:Y:S01]  /*0000*/  LDC R1, c[0x0][0x37c] ;  /* 0x0000df00ff017b82 */ /* 0x000fe20000000800 */
[----:B------:R-:W0:Y:S07]  /*0010*/  S2R R7, SR_TID.X ;  /* 0x0000000000077919 */ /* 0x000e2e0000002100 */
[----:B------:R-:W0:Y:S01]  /*0020*/  S2UR UR6, SR_CTAID.X ;  /* 0x00000000000679c3 */ /* 0x000e220000002500 */
[----:B------:R-:W1:Y:S01]  /*0030*/  LDCU.64 UR4, c[0x0][0x358] ;  /* 0x00006b00ff0477ac */ /* 0x000e620008000a00 */
[----:B------:R-:W2:Y:S06]  /*0040*/  S2R R3, SR_TID.Y ;  /* 0x0000000000037919 */ /* 0x000eac0000002200 */
[----:B------:R-:W0:Y:S08]  /*0050*/  LDC R0, c[0x0][0x364] ;  /* 0x0000d900ff007b82 */ /* 0x000e300000000800 */
[----:B------:R-:W2:Y:S08]  /*0060*/  S2UR UR7, SR_CTAID.Y ;  /* 0x00000000000779c3 */ /* 0x000eb00000002600 */
[----:B------:R-:W3:Y:S01]  /*0070*/  LDC.64 R8, c[0x0][0x398] ;  /* 0x0000e600ff087b82 */ /* 0x000ee20000000a00 */
[----:B0-----:R-:W-:-:S02]  /*0080*/  IMAD R7, R0, UR6, R7 ;  /* 0x0000000600077c24 */ /* 0x001fc4000f8e0207 */
[----:B--2---:R-:W-:-:S04]  /*0090*/  IMAD R0, R0, UR7, R3 ;  /* 0x0000000700007c24 */ /* 0x004fc8000f8e0203 */
[----:B------:R-:W-:-:S04]  /*00a0*/  IMAD R6, R0, 0x100, R7 ;  /* 0x0000010000067824 */ /* 0x000fc800078e0207 */
[----:B---3--:R-:W-:-:S05]  /*00b0*/  IMAD.WIDE.U32 R8, R6, 0x30, R8 ;  /* 0x0000003006087825 */ /* 0x008fca00078e0008 */
[----:B-1----:R-:W2:Y:S04]  /*00c0*/  LDG.E.64 R4, desc[UR4][R8.64] ;  /* 0x0000000408047981 */ /* 0x002ea8000c1e1b00 */
[----:B------:R-:W3:Y:S04]  /*00d0*/  LDG.E.64 R10, desc[UR4][R8.64+0x10] ;  /* 0x00001004080a7981 */ /* 0x000ee8000c1e1b00 */
[----:B------:R-:W4:Y:S01]  /*00e0*/  LDG.E.64 R12, desc[UR4][R8.64+0x8] ;  /* 0x00000804080c7981 */ /* 0x000f22000c1e1b00 */
[----:B--2---:R-:W-:Y:S01]  /*00f0*/  SHF.R.U32.HI R2, RZ, 0x2, R5 ;  /* 0x00000002ff027819 */ /* 0x004fe20000011605 */
[----:B------:R-:W-:-:S03]  /*0100*/  VIADD R4, R4, 0x587c5 ;  /* 0x000587c504047836 */ /* 0x000fc60000000000 */
[----:B------:R-:W-:Y:S01]  /*0110*/  LOP3.LUT R2, R2, R5, RZ, 0x3c, !PT ;  /* 0x0000000502027212 */ /* 0x000fe200078e3cff */
[----:B---3--:R-:W-:Y:S01]  /*0120*/  IMAD.SHL.U32 R14, R11, 0x10, RZ ;  /* 0x000000100b0e7824 */ /* 0x008fe200078e00ff */
[----:B------:R-:W-:-:S03]  /*0130*/  VIMNMX.U32 R5, PT, PT, R7, R0, !PT ;  /* 0x0000000007057248 */ /* 0x000fc60007fe0000 */
[----:B------:R-:W-:Y:S01]  /*0140*/  IMAD.SHL.U32 R3, R2, 0x2, RZ ;  /* 0x0000000202037824 */ /* 0x000fe200078e00ff */
[----:B------:R-:W-:Y:S02]  /*0150*/  ISETP.GT.U32.AND P0, PT, R5, 0xff, PT ;  /* 0x000000ff0500780c */ /* 0x000fe40003f04070 */
[----:B----4-:R-:W-:Y:S01]  /*0160*/  MOV R5, R12 ;  /* 0x0000000c00057202 */ /* 0x010fe20000000f00 */
[----:B------:R-:W-:Y:S01]  /*0170*/  IMAD.MOV.U32 R12, RZ, RZ, R13 ;  /* 0x000000ffff0c7224 */ /* 0x000fe200078e000d */
[----:B------:R-:W-:Y:S01]  /*0180*/  LOP3.LUT R3, R11, R14, R3, 0x96, !PT ;  /* 0x0000000e0b037212 */ /* 0x000fe200078e9603 */
[----:B------:R-:W-:Y:S02]  /*0190*/  IMAD.MOV.U32 R13, RZ, RZ, R10 ;  /* 0x000000ffff0d7224 */ /* 0x000fe400078e000a */
[----:B------:R0:W-:Y:S01]  /*01a0*/  STG.E.64 desc[UR4][R8.64], R4 ;  /* 0x0000000408007986 */ /* 0x0001e2000c101b04 */
[----:B------:R-:W-:Y:S02]  /*01b0*/  LOP3.LUT R3, R3, R2, RZ, 0x3c, !PT ;  /* 0x0000000203037212 */ /* 0x000fe400078e3cff */
[----:B------:R-:W-:Y:S01]  /*01c0*/  MOV R2, R11 ;  /* 0x0000000b00027202 */ /* 0x000fe20000000f00 */
[----:B------:R0:W-:Y:S04]  /*01d0*/  STG.E.64 desc[UR4][R8.64+0x8], R12 ;  /* 0x0000080c08007986 */ /* 0x0001e8000c101b04 */
[----:B------:R0:W-:Y:S01]  /*01e0*/  STG.E.64 desc[UR4][R8.64+0x10], R2 ;  /* 0x0000100208007986 */ /* 0x0001e2000c101b04 */
[----:B------:R-:W-:Y:S05]  /*01f0*/  @P0 EXIT ;  /* 0x000000000000094d */ /* 0x000fea0003800000 */
[----:B0-----:R-:W0:Y:S01]  /*0200*/  LDC R5, c[0x0][0x388] ;  /* 0x0000e200ff057b82 */ /* 0x001e220000000800 */
[----:B------:R-:W-:Y:S01]  /*0210*/  IMAD.IADD R2, R7, 0x1, R0 ;  /* 0x0000000107027824 */ /* 0x000fe200078e0200 */
[----:B------:R-:W-:Y:S04]  /*0220*/  BSSY.RECONVERGENT B0, `(.L_x_25) ;  /* 0x0000007000007945 */ /* 0x000fe80003800200 */
[----:B------:R-:W-:-:S04]  /*0230*/  LOP3.LUT R2, R2, 0x1, RZ, 0xc0, !PT ;  /* 0x0000000102027812 */ /* 0x000fc800078ec0ff */
[----:B0-----:R-:W-:-:S13]  /*0240*/  LOP3.LUT P0, RZ, R2, R5, RZ, 0xfc, !PT ;  /* 0x0000000502ff7212 */ /* 0x001fda000780fcff */
[----:B------:R-:W-:Y:S05]  /*0250*/  @!P0 BRA `(.L_x_26) ;  /* 0x00000000000c8947 */ /* 0x000fea0003800000 */
[----:B------:R-:W-:-:S04]  /*0260*/  ISETP.NE.AND P0, PT, R2, RZ, PT ;  /* 0x000000ff0200720c */ /* 0x000fc80003f05270 */
[----:B------:R-:W-:-:S13]  /*0270*/  ISETP.NE.OR P0, PT, R5, 0x1, !P0 ;  /* 0x000000010500780c */ /* 0x000fda0004705670 */
[----:B------:R-:W-:Y:S05]  /*0280*/  @P0 EXIT ;  /* 0x000000000000094d */ /* 0x000fea0003800000 */
.L_x_26:
[----:B------:R-:W-:Y:S05]  /*0290*/  BSYNC.RECONVERGENT B0 ;  /* 0x0000000000007941 */ /* 0x000fea0003800200 */
.L_x_25:
[----:B------:R-:W0:Y:S01]  /*02a0*/  LDC.64 R8, c[0x0][0x380] ;  /* 0x0000e000ff087b82 */ /* 0x000e220000000a00 */
[----:B------:R-:W-:Y:S01]  /*02b0*/  LEA R2, R0, 0xffffff00, 0x8 ;  /* 0xffffff0000027811 */ /* 0x000fe200078e40ff */
[----:B------:R-:W-:Y:S01]  /*02c0*/  VIADD R10, R7, 0xffffffff ;  /* 0xffffffff070a7836 */ /* 0x000fe20000000000 */
[----:B------:R-:W1:Y:S02]  /*02d0*/  LDCU.64 UR6, c[0x0][0x390] ;  /* 0x00007200ff0677ac */ /* 0x000e640008000a00 */
[----:B------:R-:W-:Y:S02]  /*02e0*/  IADD3 R5, PT, PT, R2, 0x200, RZ ;  /* 0x0000020002057810 */ /* 0x000fe40007ffe0ff */
[----:B------:R-:W-:Y:S02]  /*02f0*/  LOP3.LUT R13, R10, 0xff, RZ, 0xc0, !PT ;  /* 0x000000ff0a0d7812 */ /* 0x000fe400078ec0ff */
[----:B------:R-:W-:Y:S01]  /*0300*/  LOP3.LUT R10, R5, 0xff00, RZ, 0xc0, !PT ;  /* 0x0000ff00050a7812 */ /* 0x000fe200078ec0ff */
[----:B------:R-:W-:Y:S01]  /*0310*/  VIADD R5, R7, 0x1 ;  /* 0x0000000107057836 */ /* 0x000fe20000000000 */
[----:B------:R-:W-:-:S02]  /*0320*/  LOP3.LUT R2, R2, 0xff00, RZ, 0xc0, !PT ;  /* 0x0000ff0002027812 */ /* 0x000fc400078ec0ff */
[----:B------:R-:W-:Y:S01]  /*0330*/  LEA R15, R0, R13, 0x8 ;  /* 0x0000000d000f7211 */ /* 0x000fe200078e40ff */
[----:B------:R-:W-:Y:S01]  /*0340*/  IMAD.IADD R13, R7, 0x1, R10 ;  /* 0x00000001070d7824 */ /* 0x000fe200078e020a */
[----:B------:R-:W-:Y:S01]  /*0350*/  LOP3.LUT R5, R5, 0xff, RZ, 0xc0, !PT ;  /* 0x000000ff05057812 */ /* 0x000fe200078ec0ff */
[----:B------:R-:W-:-:S04]  /*0360*/  IMAD.IADD R11, R7, 0x1, R2 ;  /* 0x00000001070b7824 */ /* 0x000fc800078e0202 */
[----:B------:R-:W-:Y:S02]  /*0370*/  IMAD R5, R0, 0x100, R5 ;  /* 0x0000010000057824 */ /* 0x000fe400078e0205 */
[----:B0-----:R-:W-:-:S04]  /*0380*/  IMAD.WIDE.U32 R10, R11, 0x4, R8 ;  /* 0x000000040b0a7825 */ /* 0x001fc800078e0008 */
[--C-:B------:R-:W-:Y:S02]  /*0390*/  IMAD.WIDE.U32 R14, R15, 0x4, R8.reuse ;  /* 0x000000040f0e7825 */ /* 0x100fe400078e0008 */
[----:B------:R-:W2:Y:S02]  /*03a0*/  LDG.E R10, desc[UR4][R10.64] ;  /* 0x000000040a0a7981 */ /* 0x000ea4000c1e1900 */
[--C-:B------:R-:W-:Y:S02]  /*03b0*/  IMAD.WIDE.U32 R12, R13, 0x4, R8.reuse ;  /* 0x000000040d0c7825 */ /* 0x100fe400078e0008 */
[----:B------:R-:W2:Y:S02]  /*03c0*/  LDG.E R14, desc[UR4][R14.64] ;  /* 0x000000040e0e7981 */ /* 0x000ea4000c1e1900 */
[--C-:B------:R-:W-:Y:S02]  /*03d0*/  IMAD.WIDE.U32 R16, R5, 0x4, R8.reuse ;  /* 0x0000000405107825 */ /* 0x100fe400078e0008 */
[----:B------:R-:W2:Y:S02]  /*03e0*/  LDG.E R13, desc[UR4][R12.64] ;  /* 0x000000040c0d7981 */ /* 0x000ea4000c1e1900 */
[----:B------:R-:W-:-:S02]  /*03f0*/  IMAD.WIDE.U32 R6, R6, 0x4, R8 ;  /* 0x0000000406067825 */ /* 0x000fc400078e0008 */
[----:B------:R-:W3:Y:S04]  /*0400*/  LDG.E R16, desc[UR4][R16.64] ;  /* 0x0000000410107981 */ /* 0x000ee8000c1e1900 */
[----:B------:R-:W4:Y:S01]  /*0410*/  LDG.E R0, desc[UR4][R6.64] ;  /* 0x0000000406007981 */ /* 0x000f22000c1e1900 */
[----:B------:R-:W-:-:S04]  /*0420*/  IADD3 R3, PT, PT, R3, R4, RZ ;  /* 0x0000000403037210 */ /* 0x000fc80007ffe0ff */
[----:B------:R-:W-:Y:S01]  /*0430*/  I2FP.F32.U32 R3, R3 ;  /* 0x0000000300037245 */ /* 0x000fe20000201000 */
[----:B------:R-:W-:Y:S01]  /*0440*/  BSSY.RECONVERGENT B0, `(.L_x_27) ;  /* 0x0000045000007945 */ /* 0x000fe20003800200 */
[----:B--2---:R-:W-:-:S04]  /*0450*/  IADD3 R5, PT, PT, R14, R13, R10 ;  /* 0x0000000d0e057210 */ /* 0x004fc80007ffe00a */
[----:B---3--:R-:W-:-:S05]  /*0460*/  IADD3 R5, PT, PT, R16, R5, RZ ;  /* 0x0000000510057210 */ /* 0x008fca0007ffe0ff */
[----:B----4-:R-:W-:-:S04]  /*0470*/  IMAD R5, R0, R5, RZ ;  /* 0x0000000500057224 */ /* 0x010fc800078e02ff */
[----:B------:R-:W-:Y:S01]  /*0480*/  IMAD.MOV R2, RZ, RZ, -R5 ;  /* 0x000000ffff027224 */ /* 0x000fe200078e0a05 */
[----:B------:R-:W-:Y:S08]  /*0490*/  I2F.F64 R8, R5 ;  /* 0x0000000500087312 */ /* 0x000ff00000201c00 */
[----:B------:R-:W0:Y:S02]  /*04a0*/  I2F.F64 R10, R2 ;  /* 0x00000002000a7312 */ /* 0x000e240000201c00 */
[----:B0-----:R-:W-:Y:S01]  /*04b0*/  DADD R8, R8, -R10 ;  /* 0x0000000008087229 */ /* 0x001fe2000000080a */
[----:B------:R-:W-:Y:S01]  /*04c0*/  IMAD.MOV.U32 R10, RZ, RZ, 0x652b82fe ;  /* 0x652b82feff0a7424 */ /* 0x000fe200078e00ff */
[----:B------:R-:W-:-:S06]  /*04d0*/  MOV R11, 0x3ff71547 ;  /* 0x3ff71547000b7802 */ /* 0x000fcc0000000f00 */
[----:B-1----:R-:W-:-:S08]  /*04e0*/  DMUL R8, R8, -UR6 ;  /* 0x8000000608087c28 */ /* 0x002fd00008000000 */
[----:B------:R-:W-:Y:S01]  /*04f0*/  DFMA R10, R8, R10, 6.75539944105574400000e+15 ;  /* 0x43380000080a742b */ /* 0x000fe2000000000a */
[----:B------:R-:W-:Y:S01]  /*0500*/  UMOV UR6, 0xfefa39ef ;  /* 0xfefa39ef00067882 */ /* 0x000fe20000000000 */
[----:B------:R-:W-:-:S06]  /*0510*/  UMOV UR7, 0x3fe62e42 ;  /* 0x3fe62e4200077882 */ /* 0x000fcc0000000000 */
[----:B------:R-:W-:-:S08]  /*0520*/  DADD R12, R10, -6.75539944105574400000e+15 ;  /* 0xc33800000a0c7429 */ /* 0x000fd00000000000 */
[----:B------:R-:W-:Y:S01]  /*0530*/  DFMA R14, R12, -UR6, R8 ;  /* 0x800000060c0e7c2b */ /* 0x000fe20008000008 */
[----:B------:R-:W-:Y:S01]  /*0540*/  UMOV UR6, 0x3b39803f ;  /* 0x3b39803f00067882 */ /* 0x000fe20000000000 */
[----:B------:R-:W-:-:S06]  /*0550*/  UMOV UR7, 0x3c7abc9e ;  /* 0x3c7abc9e00077882 */ /* 0x000fcc0000000000 */
[----:B------:R-:W-:Y:S01]  /*0560*/  DFMA R12, R12, -UR6, R14 ;  /* 0x800000060c0c7c2b */ /* 0x000fe2000800000e */
[----:B------:R-:W-:Y:S02]  /*0570*/  IMAD.MOV.U32 R14, RZ, RZ, -0x35dec16 ;  /* 0xfca213eaff0e7424 */ /* 0x000fe400078e00ff */
[----:B------:R-:W-:Y:S01]  /*0580*/  IMAD.MOV.U32 R15, RZ, RZ, 0x3e928af3 ;  /* 0x3e928af3ff0f7424 */ /* 0x000fe200078e00ff */
[----:B------:R-:W-:Y:S01]  /*0590*/  UMOV UR6, 0x69ce2bdf ;  /* 0x69ce2bdf00067882 */ /* 0x000fe20000000000 */
[----:B------:R-:W-:-:S04]  /*05a0*/  UMOV UR7, 0x3e5ade15 ;  /* 0x3e5ade1500077882 */ /* 0x000fc80000000000 */
[----:B------:R-:W-:Y:S01]  /*05b0*/  DFMA R14, R12, UR6, R14 ;  /* 0x000000060c0e7c2b */ /* 0x000fe2000800000e */
[----:B------:R-:W-:Y:S01]  /*05c0*/  UMOV UR6, 0x62401315 ;  /* 0x6240131500067882 */ /* 0x000fe20000000000 */
[----:B------:R-:W-:-:S06]  /*05d0*/  UMOV UR7, 0x3ec71dee ;  /* 0x3ec71dee00077882 */ /* 0x000fcc0000000000 */
[----:B------:R-:W-:Y:S01]  /*05e0*/  DFMA R14, R12, R14, UR6 ;  /* 0x000000060c0e7e2b */ /* 0x000fe2000800000e */
        /* <DEDUP_REMOVED lines=21> */
[----:B------:R-:W-:-:S07]  /*0740*/  IMAD.MOV.U32 R2, RZ, RZ, 0x2f800000 ;  /* 0x2f800000ff027424 */ /* 0x000fce00078e00ff */
[----:B------:R-:W-:Y:S01]  /*0750*/  DFMA R14, R12, R14, 1 ;  /* 0x3ff000000c0e742b */ /* 0x000fe2000000000e */
[----:B------:R-:W-:-:S07]  /*0760*/  FSETP.GEU.AND P0, PT, |R9|, 4.1917929649353027344, PT ;  /* 0x4086232b0900780b */ /* 0x000fce0003f0e200 */
[----:B------:R-:W-:Y:S01]  /*0770*/  DFMA R14, R12, R14, 1 ;  /* 0x3ff000000c0e742b */ /* 0x000fe2000000000e */
[----:B------:R-:W-:-:S06]  /*0780*/  FFMA R12, R3, R2, 1.1641532182693481445e-10 ;  /* 0x2f000000030c7423 */ /* 0x000fcc0000000002 */
[----:B------:R-:W0:Y:S03]  /*0790*/  F2F.F64.F32 R12, R12 ;  /* 0x0000000c000c7310 */ /* 0x000e260000201800 */
[----:B------:R-:W-:Y:S01]  /*07a0*/  IMAD R3, R10, 0x100000, R15 ;  /* 0x001000000a037824 */ /* 0x000fe200078e020f */
[----:B------:R-:W-:Y:S01]  /*07b0*/  MOV R2, R14 ;  /* 0x0000000e00027202 */ /* 0x000fe20000000f00 */
[----:B------:R-:W-:Y:S06]  /*07c0*/  @!P0 BRA `(.L_x_28) ;  /* 0x0000000000308947 */ /* 0x000fec0003800000 */
[----:B------:R-:W-:Y:S01]  /*07d0*/  FSETP.GEU.AND P1, PT, |R9|, 4.2275390625, PT ;  /* 0x408748000900780b */ /* 0x000fe20003f2e200 */
[C---:B------:R-:W-:Y:S02]  /*07e0*/  DADD R16, R8.reuse, +INF ;  /* 0x7ff0000008107429 */ /* 0x040fe40000000000 */
[----:B------:R-:W-:-:S08]  /*07f0*/  DSETP.GEU.AND P0, PT, R8, RZ, PT ;  /* 0x000000ff0800722a */ /* 0x000fd00003f0e000 */
[----:B------:R-:W-:Y:S02]  /*0800*/  FSEL R3, R17, RZ, P0 ;  /* 0x000000ff11037208 */ /* 0x000fe40000000000 */
[----:B------:R-:W-:-:S04]  /*0810*/  @!P1 LEA.HI R2, R10, R10, RZ, 0x1 ;  /* 0x0000000a0a029211 */ /* 0x000fc800078f08ff */
[----:B------:R-:W-:Y:S02]  /*0820*/  @!P1 SHF.R.S32.HI R5, RZ, 0x1, R2 ;  /* 0x00000001ff059819 */ /* 0x000fe40000011402 */
[----:B------:R-:W-:-:S03]  /*0830*/  FSEL R2, R16, RZ, P0 ;  /* 0x000000ff10027208 */ /* 0x000fc60000000000 */
[----:B------:R-:W-:Y:S02]  /*0840*/  @!P1 IMAD.IADD R4, R10, 0x1, -R5 ;  /* 0x000000010a049824 */ /* 0x000fe400078e0a05 */
[----:B------:R-:W-:-:S03]  /*0850*/  @!P1 IMAD R15, R5, 0x100000, R15 ;  /* 0x00100000050f9824 */ /* 0x000fc600078e020f */
[----:B------:R-:W-:Y:S02]  /*0860*/  @!P1 LEA R5, R4, 0x3ff00000, 0x14 ;  /* 0x3ff0000004059811 */ /* 0x000fe400078ea0ff */
[----:B------:R-:W-:-:S06]  /*0870*/  @!P1 MOV R4, RZ ;  /* 0x000000ff00049202 */ /* 0x000fcc0000000f00 */
[----:B------:R-:W-:-:S11]  /*0880*/  @!P1 DMUL R2, R14, R4 ;  /* 0x000000040e029228 */ /* 0x000fd60000000000 */
.L_x_28:
[----:B------:R-:W-:Y:S05]  /*0890*/  BSYNC.RECONVERGENT B0 ;  /* 0x0000000000007941 */ /* 0x000fea0003800200 */
.L_x_27:
[----:B0-----:R-:W-:-:S14]  /*08a0*/  DSETP.GE.AND P0, PT, R2, R12, PT ;  /* 0x0000000c0200722a */ /* 0x001fdc0003f06000 */
[----:B------:R-:W-:Y:S05]  /*08b0*/  @!P0 EXIT ;  /* 0x000000000000894d */ /* 0x000fea0003800000 */
[----:B------:R-:W-:-:S05]  /*08c0*/  IMAD.MOV R3, RZ, RZ, -R0 ;  /* 0x000000ffff037224 */ /* 0x000fca00078e0a00 */
[----:B------:R-:W-:Y:S01]  /*08d0*/  STG.E desc[UR4][R6.64], R3 ;  /* 0x0000000306007986 */ /* 0x000fe2000c101904 */
[----:B------:R-:W-:Y:S05]  /*08e0*/  EXIT ;  /* 0x000000000000794d */ /* 0x000fea0003800000 */
.L_x_29:
        /* <DEDUP_REMOVED lines=9> */
.L_x_42:


//--------------------- .text._Z7ini_rngP17curandStateXORWOWm --------------------------
	.section	.text._Z7ini_rngP17curandStateXORWOWm,"ax",@progbits
	.align	128
        .global         _Z7ini_rngP17curandStateXORWOWm
        .type           _Z7ini_rngP17curandStateXORWOWm,@function
        .size           _Z7ini_rngP17curandStateXORWOWm,(.L_x_43 - _Z7ini_rngP17curandStateXORWOWm)
        .other          _Z7ini_rngP17curandStateXORWOWm,@"STO_CUDA_ENTRY STV_DEFAULT"
_Z7ini_rngP17curandStateXORWOWm:
.text._Z7ini_rngP17curandStateXORWOWm:
[----:B------:R-:W-:Y:S01]  /*0000*/  LDC R1, c[0x0][0x37c] ;  /* 0x0000df00ff017b82 */ /* 0x000fe20000000800 */
[----:B------:R-:W0:Y:S07]  /*0010*/  S2R R0, SR_TID.X ;  /* 0x0000000000007919 */ /* 0x000e2e0000002100 */
[----:B------:R-:W0:Y:S01]  /*0020*/  S2UR UR4, SR_CTAID.X ;  /* 0x00000000000479c3 */ /* 0x000e220000002500 */
[----:B------:R-:W-:Y:S01]  /*0030*/  BSSY.RECONVERGENT B0, `(.L_x_30) ;  /* 0x00000e9000007945 */ /* 0x000fe20003800200 */
[----:B------:R-:W1:Y:S06]  /*0040*/  S2R R2, SR_TID.Y ;  /* 0x0000000000027919 */ /* 0x000e6c0000002200 */
[----:B------:R-:W0:Y:S08]  /*0050*/  LDC R3, c[0x0][0x364] ;  /* 0x0000d900ff037b82 */ /* 0x000e300000000800 */
[----:B------:R-:W1:Y:S08]  /*0060*/  S2UR UR5, SR_CTAID.Y ;  /* 0x00000000000579c3 */ /* 0x000e700000002600 */
[----:B------:R-:W2:Y:S08]  /*0070*/  LDC.64 R4, c[0x0][0x388] ;  /* 0x0000e200ff047b82 */ /* 0x000eb00000000a00 */
[----:B------:R-:W3:Y:S01]  /*0080*/  LDC.64 R6, c[0x0][0x380] ;  /* 0x0000e000ff067b82 */ /* 0x000ee20000000a00 */
[----:B0-----:R-:W-:-:S02]  /*0090*/  IMAD R0, R3, UR4, R0 ;  /* 0x0000000403007c24 */ /* 0x001fc4000f8e0200 */
[----:B-1----:R-:W-:Y:S01]  /*00a0*/  IMAD R3, R3, UR5, R2 ;  /* 0x0000000503037c24 */ /* 0x002fe2000f8e0202 */
[----:B------:R-:W0:Y:S03]  /*00b0*/  LDCU.64 UR4, c[0x0][0x358] ;  /* 0x00006b00ff0477ac */ /* 0x000e260008000a00 */
[----:B------:R-:W-:Y:S01]  /*00c0*/  IMAD R0, R3, 0x100, R0 ;  /* 0x0000010003007824 */ /* 0x000fe200078e0200 */
[----:B--2---:R-:W-:Y:S02]  /*00d0*/  LOP3.LUT R2, R4, 0xaad26b49, RZ, 0x3c, !PT ;  /* 0xaad26b4904027812 */ /* 0x004fe400078e3cff */
[----:B------:R-:W-:Y:S02]  /*00e0*/  LOP3.LUT R4, R5, 0xf7dcefdd, RZ, 0x3c, !PT ;  /* 0xf7dcefdd05047812 */ /* 0x000fe400078e3cff */
[----:B------:R-:W-:Y:S01]  /*00f0*/  ISETP.NE.AND P0, PT, R0, RZ, PT ;  /* 0x000000ff0000720c */ /* 0x000fe20003f05270 */
[----:B------:R-:W-:-:S02]  /*0100*/  IMAD R2, R2, 0x4182bed5, RZ ;  /* 0x4182bed502027824 */ /* 0x000fc400078e02ff */
[----:B------:R-:W-:Y:S02]  /*0110*/  IMAD R3, R4, -0x658354e5, RZ ;  /* 0x9a7cab1b04037824 */ /* 0x000fe400078e02ff */
[----:B---3--:R-:W-:Y:S01]  /*0120*/  IMAD.WIDE.U32 R6, R0, 0x30, R6 ;  /* 0x0000003000067825 */ /* 0x008fe200078e0006 */
[C---:B------:R-:W-:Y:S02]  /*0130*/  LOP3.LUT R8, R2.reuse, 0x159a55e5, RZ, 0x3c, !PT ;  /* 0x159a55e502087812 */ /* 0x040fe400078e3cff */
[C---:B------:R-:W-:Y:S01]  /*0140*/  IADD3 R4, PT, PT, R2.reuse, 0x64f0c9, R3 ;  /* 0x0064f0c902047810 */ /* 0x040fe20007ffe003 */
[C---:B------:R-:W-:Y:S01]  /*0150*/  VIADD R5, R2.reuse, 0x75bcd15 ;  /* 0x075bcd1502057836 */ /* 0x040fe20000000000 */
[C---:B------:R-:W-:Y:S01]  /*0160*/  LOP3.LUT R10, R3.reuse, 0x5491333, RZ, 0x3c, !PT ;  /* 0x05491333030a7812 */ /* 0x040fe200078e3cff */
[----:B------:R-:W-:Y:S02]  /*0170*/  VIADD R11, R2, 0x583f19 ;  /* 0x00583f19020b7836 */ /* 0x000fe40000000000 */
[----:B------:R-:W-:Y:S01]  /*0180*/  VIADD R9, R3, 0x1f123bb5 ;  /* 0x1f123bb503097836 */ /* 0x000fe20000000000 */
[----:B0-----:R0:W-:Y:S04]  /*0190*/  STG.E.64 desc[UR4][R6.64], R4 ;  /* 0x0000000406007986 */ /* 0x0011e8000c101b04 */
[----:B------:R0:W-:Y:S04]  /*01a0*/  STG.E.64 desc[UR4][R6.64+0x8], R8 ;  /* 0x0000080806007986 */ /* 0x0001e8000c101b04 */
[----:B------:R0:W-:Y:S01]  /*01b0*/  STG.E.64 desc[UR4][R6.64+0x10], R10 ;  /* 0x0000100a06007986 */ /* 0x0001e2000c101b04 */
[----:B------:R-:W-:Y:S05]  /*01c0*/  @!P0 BRA `(.L_x_31) ;  /* 0x0000000c003c8947 */ /* 0x000fea0003800000 */
[----:B------:R-:W-:-:S07]  /*01d0*/  CS2R R12, SRZ ;  /* 0x00000000000c7805 */ /* 0x000fce000001ff00 */
.L_x_37:
[----:B-1----:R-:W-:Y:S01]  /*01e0*/  LOP3.LUT R2, R0, 0x3, RZ, 0xc0, !PT ;  /* 0x0000000300027812 */ /* 0x002fe200078ec0ff */
[----:B------:R-:W-:Y:S03]  /*01f0*/  BSSY.RECONVERGENT B1, `(.L_x_32) ;  /* 0x00000c6000017945 */ /* 0x000fe60003800200 */
[----:B------:R-:W-:-:S04]  /*0200*/  ISETP.NE.U32.AND P0, PT, R2, RZ, PT ;  /* 0x000000ff0200720c */ /* 0x000fc80003f05070 */
[----:B------:R-:W-:-:S13]  /*0210*/  ISETP.NE.AND.EX P0, PT, RZ, RZ, PT, P0 ;  /* 0x000000ffff00720c */ /* 0x000fda0003f05300 */
[----:B------:R-:W-:Y:S05]  /*0220*/  @!P0 BRA `(.L_x_33) ;  /* 0x0000000c00088947 */ /* 0x000fea0003800000 */
[----:B0-----:R-:W0:Y:S01]  /*0230*/  LDC.64 R8, c[0x4][RZ] ;  /* 0x01000000ff087b82 */ /* 0x001e220000000a00 */
[----:B------:R-:W-:Y:S02]  /*0240*/  IMAD.MOV.U32 R14, RZ, RZ, RZ ;  /* 0x000000ffff0e7224 */ /* 0x000fe400078e00ff */
[----:B0-----:R-:W-:-:S07]  /*0250*/  IMAD.WIDE.U32 R8, R12, 0xc80, R8 ;  /* 0x00000c800c087825 */ /* 0x001fce00078e0008 */
.L_x_36:
[----:B-1----:R-:W-:Y:S01]  /*0260*/  IMAD.MOV.U32 R15, RZ, RZ, RZ ;  /* 0x000000ffff0f7224 */ /* 0x002fe200078e00ff */
[----:B------:R-:W-:Y:S01]  /*0270*/  CS2R R2, SRZ ;  /* 0x0000000000027805 */ /* 0x000fe2000001ff00 */
[----:B------:R-:W-:Y:S01]  /*0280*/  IMAD.MOV.U32 R17, RZ, RZ, RZ ;  /* 0x000000ffff117224 */ /* 0x000fe200078e00ff */
[----:B------:R-:W-:-:S07]  /*0290*/  CS2R R4, SRZ ;  /* 0x0000000000047805 */ /* 0x000fce000001ff00 */
.L_x_35:
[----:B------:R-:W-:-:S05]  /*02a0*/  IMAD.WIDE.U32 R10, R17, 0x4, R6 ;  /* 0x00000004110a7825 */ /* 0x000fca00078e0006 */
[----:B------:R0:W5:Y:S01]  /*02b0*/  LDG.E R16, desc[UR4][R10.64+0x4] ;  /* 0x000004040a107981 */ /* 0x000162000c1e1900 */
[----:B------:R-:W-:-:S07]  /*02c0*/  IMAD.MOV.U32 R19, RZ, RZ, RZ ;  /* 0x000000ffff137224 */ /* 0x000fce00078e00ff */
.L_x_34:
[----:B-----5:R-:W-:Y:S01]  /*02d0*/  SHF.R.U32.HI R24, RZ, R19, R16 ;  /* 0x00000013ff187219 */ /* 0x020fe20000011610 */
[----:B0-----:R-:W-:-:S03]  /*02e0*/  IMAD.SHL.U32 R10, R17, 0x20, RZ ;  /* 0x00000020110a7824 */ /* 0x001fc600078e00ff */
[----:B------:R-:W-:Y:S01]  /*02f0*/  LOP3.LUT R11, R24, 0x1, RZ, 0xc0, !PT ;  /* 0x00000001180b7812 */ /* 0x000fe200078ec0ff */
[----:B------:R-:W-:-:S03]  /*0300*/  IMAD.IADD R10, R10, 0x1, R19 ;  /* 0x000000010a0a7824 */ /* 0x000fc600078e0213 */
[----:B------:R-:W-:Y:S01]  /*0310*/  ISETP.NE.U32.AND P0, PT, R11, 0x1, PT ;  /* 0x000000010b00780c */ /* 0x000fe20003f05070 */
[----:B------:R-:W-:-:S03]  /*0320*/  IMAD R11, R10, 0x5, RZ ;  /* 0x000000050a0b7824 */ /* 0x000fc600078e02ff */
[----:B------:R-:W-:Y:S01]  /*0330*/  R2P PR, R24, 0x7e ;  /* 0x0000007e18007804 */ /* 0x000fe20000000000 */
[----:B------:R-:W-:-:S08]  /*0340*/  IMAD.WIDE.U32 R10, R11, 0x4, R8 ;  /* 0x000000040b0a7825 */ /* 0x000fd000078e0008 */
[----:B------:R-:W2:Y:S04]  /*0350*/  @!P0 LDG.E R18, desc[UR4][R10.64] ;  /* 0x000000040a128981 */ /* 0x000ea8000c1e1900 */
[----:B------:R-:W3:Y:S04]  /*0360*/  @!P0 LDG.E R20, desc[UR4][R10.64+0x10] ;  /* 0x000010040a148981 */ /* 0x000ee8000c1e1900 */
[----:B------:R-:W4:Y:S04]  /*0370*/  @P1 LDG.E R22, desc[UR4][R10.64+0x14] ;  /* 0x000014040a161981 */ /* 0x000f28000c1e1900 */
[----:B------:R-:W4:Y:S04]  /*0380*/  @P2 LDG.E R26, desc[UR4][R10.64+0x28] ;  /* 0x000028040a1a2981 */ /* 0x000f28000c1e1900 */
[----:B------:R-:W4:Y:S04]  /*0390*/  @!P0 LDG.E R21, desc[UR4][R10.64+0x4] ;  /* 0x000004040a158981 */ /* 0x000f28000c1e1900 */
[----:B------:R-:W4:Y:S04]  /*03a0*/  @!P0 LDG.E R23, desc[UR4][R10.64+0xc] ;  /* 0x00000c040a178981 */ /* 0x000f28000c1e1900 */
[----:B------:R-:W4:Y:S04]  /*03b0*/  @P1 LDG.E R25, desc[UR4][R10.64+0x18] ;  /* 0x000018040a191981 */ /* 0x000f28000c1e1900 */
[----:B------:R-:W4:Y:S04]  /*03c0*/  @P3 LDG.E R28, desc[UR4][R10.64+0x3c] ;  /* 0x00003c040a1c3981 */ /* 0x000f28000c1e1900 */
[----:B------:R-:W4:Y:S01]  /*03d0*/  @P6 LDG.E R27, desc[UR4][R10.64+0x7c] ;  /* 0x00007c040a1b6981 */ /* 0x000f22000c1e1900 */
[----:B--2---:R-:W-:-:S03]  /*03e0*/  @!P0 LOP3.LUT R15, R15, R18, RZ, 0x3c, !PT ;  /* 0x000000120f0f8212 */ /* 0x004fc600078e3cff */
[----:B------:R-:W2:Y:S01]  /*03f0*/  @!P0 LDG.E R18, desc[UR4][R10.64+0x8] ;  /* 0x000008040a128981 */ /* 0x000ea2000c1e1900 */
[----:B---3--:R-:W-:-:S03]  /*0400*/  @!P0 LOP3.LUT R3, R3, R20, RZ, 0x3c, !PT ;  /* 0x0000001403038212 */ /* 0x008fc600078e3cff */
[----:B------:R-:W3:Y:S01]  /*0410*/  @P1 LDG.E R20, desc[UR4][R10.64+0x24] ;  /* 0x000024040a141981 */ /* 0x000ee2000c1e1900 */
[----:B----4-:R-:W-:-:S03]  /*0420*/  @P1 LOP3.LUT R15, R15, R22, RZ, 0x3c, !PT ;  /* 0x000000160f0f1212 */ /* 0x010fc600078e3cff */
[----:B------:R-:W4:Y:S01]  /*0430*/  @P2 LDG.E R22, desc[UR4][R10.64+0x38] ;  /* 0x000038040a162981 */ /* 0x000f22000c1e1900 */
[----:B------:R-:W-:-:S03]  /*0440*/  @P2 LOP3.LUT R15, R15, R26, RZ, 0x3c, !PT ;  /* 0x0000001a0f0f2212 */ /* 0x000fc600078e3cff */
[----:B------:R-:W4:Y:S01]  /*0450*/  @P4 LDG.E R26, desc[UR4][R10.64+0x50] ;  /* 0x000050040a1a4981 */ /* 0x000f22000c1e1900 */
[----:B------:R-:W-:-:S03]  /*0460*/  @!P0 LOP3.LUT R4, R4, R21, RZ, 0x3c, !PT ;  /* 0x0000001504048212 */ /* 0x000fc600078e3cff */
[----:B------:R-:W4:Y:S01]  /*0470*/  @P1 LDG.E R21, desc[UR4][R10.64+0x20] ;  /* 0x000020040a151981 */ /* 0x000f22000c1e1900 */
[----:B------:R-:W-:-:S03]  /*0480*/  @!P0 LOP3.LUT R2, R2, R23, RZ, 0x3c, !PT ;  /* 0x0000001702028212 */ /* 0x000fc600078e3cff */
[----:B------:R-:W4:Y:S01]  /*0490*/  @P2 LDG.E R23, desc[UR4][R10.64+0x2c] ;  /* 0x00002c040a172981 */ /* 0x000f22000c1e1900 */
[----:B------:R-:W-:-:S03]  /*04a0*/  @P1 LOP3.LUT R4, R4, R25, RZ, 0x3c, !PT ;  /* 0x0000001904041212 */ /* 0x000fc600078e3cff */
[----:B------:R-:W4:Y:S01]  /*04b0*/  @P2 LDG.E R25, desc[UR4][R10.64+0x34] ;  /* 0x000034040a192981 */ /* 0x000f22000c1e1900 */
[----:B--2---:R-:W-:-:S03]  /*04c0*/  @!P0 LOP3.LUT R5, R5, R18, RZ, 0x3c, !PT ;  /* 0x0000001205058212 */ /* 0x004fc600078e3cff */
[----:B------:R-:W2:Y:S01]  /*04d0*/  @P1 LDG.E R18, desc[UR4][R10.64+0x1c] ;  /* 0x00001c040a121981 */ /* 0x000ea2000c1e1900 */
[----:B---3--:R-:W-:-:S03]  /*04e0*/  @P1 LOP3.LUT R3, R3, R20, RZ, 0x3c, !PT ;  /* 0x0000001403031212 */ /* 0x008fc600078e3cff */
[----:B------:R-:W3:Y:S01]  /*04f0*/  @P2 LDG.E R20, desc[UR4][R10.64+0x30] ;  /* 0x000030040a142981 */ /* 0x000ee2000c1e1900 */
[----:B----4-:R-:W-:-:S03]  /*0500*/  @P2 LOP3.LUT R3, R3, R22, RZ, 0x3c, !PT ;  /* 0x0000001603032212 */ /* 0x010fc600078e3cff */
[----:B------:R-:W4:Y:S01]  /*0510*/  @P3 LDG.E R22, desc[UR4][R10.64+0x4c] ;  /* 0x00004c040a163981 */ /* 0x000f22000c1e1900 */
[----:B------:R-:W-:-:S04]  /*0520*/  @P3 LOP3.LUT R15, R15, R28, RZ, 0x3c, !PT ;  /* 0x0000001c0f0f3212 */ /* 0x000fc800078e3cff */
[----:B------:R-:W-:Y:S02]  /*0530*/  @P4 LOP3.LUT R15, R15, R26, RZ, 0x3c, !PT ;  /* 0x0000001a0f0f4212 */ /* 0x000fe400078e3cff */
[----:B------:R-:W-:Y:S01]  /*0540*/  @P1 LOP3.LUT R2, R2, R21, RZ, 0x3c, !PT ;  /* 0x0000001502021212 */ /* 0x000fe200078e3cff */
[----:B------:R-:W4:Y:S04]  /*0550*/  @P5 LDG.E R26, desc[UR4][R10.64+0x64] ;  /* 0x000064040a1a5981 */ /* 0x000f28000c1e1900 */
[----:B------:R-:W4:Y:S01]  /*0560*/  @P3 LDG.E R21, desc[UR4][R10.64+0x40] ;  /* 0x000040040a153981 */ /* 0x000f22000c1e1900 */
[----:B------:R-:W-:Y:S02]  /*0570*/  @P2 LOP3.LUT R4, R4, R23, RZ, 0x3c, !PT ;  /* 0x0000001704042212 */ /* 0x000fe400078e3cff */
[----:B------:R-:W-:Y:S01]  /*0580*/  @P2 LOP3.LUT R2, R2, R25, RZ, 0x3c, !PT ;  /* 0x0000001902022212 */ /* 0x000fe200078e3cff */
[----:B------:R-:W4:Y:S04]  /*0590*/  @P3 LDG.E R23, desc[UR4][R10.64+0x48] ;  /* 0x000048040a173981 */ /* 0x000f28000c1e1900 */
[----:B------:R-:W4:Y:S01]  /*05a0*/  @P4 LDG.E R25, desc[UR4][R10.64+0x54] ;  /* 0x000054040a194981 */ /* 0x000f22000c1e1900 */
[----:B--2---:R-:W-:-:S03]  /*05b0*/  @P1 LOP3.LUT R5, R5, R18, RZ, 0x3c, !PT ;  /* 0x0000001205051212 */ /* 0x004fc600078e3cff */
[----:B------:R-:W2:Y:S01]  /*05c0*/  @P3 LDG.E R18, desc[UR4][R10.64+0x44] ;  /* 0x000044040a123981 */ /* 0x000ea2000c1e1900 */
[----:B---3--:R-:W-:-:S03]  /*05d0*/  @P2 LOP3.LUT R5, R5, R20, RZ, 0x3c, !PT ;  /* 0x0000001405052212 */ /* 0x008fc600078e3cff */
[----:B------:R-:W3:Y:S01]  /*05e0*/  @P4 LDG.E R20, desc[UR4][R10.64+0x58] ;  /* 0x000058040a144981 */ /* 0x000ee2000c1e1900 */
[----:B----4-:R-:W-:-:S03]  /*05f0*/  @P3 LOP3.LUT R3, R3, R22, RZ, 0x3c, !PT ;  /* 0x0000001603033212 */ /* 0x010fc600078e3cff */
[----:B------:R-:W4:Y:S01]  /*0600*/  @P4 LDG.E R22, desc[UR4][R10.64+0x60] ;  /* 0x000060040a164981 */ /* 0x000f22000c1e1900 */
[----:B------:R-:W-:Y:S02]  /*0610*/  LOP3.LUT P0, RZ, R24, 0x80, RZ, 0xc0, !PT ;  /* 0x0000008018ff7812 */ /* 0x000fe4000780c0ff */
[----:B------:R-:W-:Y:S02]  /*0620*/  @P5 LOP3.LUT R15, R15, R26, RZ, 0x3c, !PT ;  /* 0x0000001a0f0f5212 */ /* 0x000fe400078e3cff */
[----:B------:R-:W4:Y:S01]  /*0630*/  @P6 LDG.E R26, desc[UR4][R10.64+0x78] ;  /* 0x000078040a1a6981 */ /* 0x000f22000c1e1900 */
[----:B------:R-:W-:-:S03]  /*0640*/  @P3 LOP3.LUT R4, R4, R21, RZ, 0x3c, !PT ;  /* 0x0000001504043212 */ /* 0x000fc600078e3cff */
[----:B------:R-:W4:Y:S01]  /*0650*/  @P4 LDG.E R21, desc[UR4][R10.64+0x5c] ;  /* 0x00005c040a154981 */ /* 0x000f22000c1e1900 */
[----:B------:R-:W-:-:S03]  /*0660*/  @P3 LOP3.LUT R2, R2, R23, RZ, 0x3c, !PT ;  /* 0x0000001702023212 */ /* 0x000fc600078e3cff */
[----:B------:R-:W4:Y:S01]  /*0670*/  @P5 LDG.E R23, desc[UR4][R10.64+0x68] ;  /* 0x000068040a175981 */ /* 0x000f22000c1e1900 */
[----:B------:R-:W-:-:S03]  /*0680*/  @P4 LOP3.LUT R4, R4, R25, RZ, 0x3c, !PT ;  /* 0x0000001904044212 */ /* 0x000fc600078e3cff */
[----:B------:R-:W4:Y:S01]  /*0690*/  @P5 LDG.E R25, desc[UR4][R10.64+0x70] ;  /* 0x000070040a195981 */ /* 0x000f22000c1e1900 */
[----:B--2---:R-:W-:-:S03]  /*06a0*/  @P3 LOP3.LUT R5, R5, R18, RZ, 0x3c, !PT ;  /* 0x0000001205053212 */ /* 0x004fc600078e3cff */
[----:B------:R-:W2:Y:S01]  /*06b0*/  @P5 LDG.E R18, desc[UR4][R10.64+0x6c] ;  /* 0x00006c040a125981 */ /* 0x000ea2000c1e1900 */
[----:B---3--:R-:W-:-:S03]  /*06c0*/  @P4 LOP3.LUT R5, R5, R20, RZ, 0x3c, !PT ;  /* 0x0000001405054212 */ /* 0x008fc600078e3cff */
[----:B------:R-:W3:Y:S01]  /*06d0*/  @P5 LDG.E R20, desc[UR4][R10.64+0x74] ;  /* 0x000074040a145981 */ /* 0x000ee2000c1e1900 */
[----:B----4-:R-:W-:-:S03]  /*06e0*/  @P4 LOP3.LUT R3, R3, R22, RZ, 0x3c, !PT ;  /* 0x0000001603034212 */ /* 0x010fc600078e3cff */
[----:B------:R-:W4:Y:S01]  /*06f0*/  @P0 LDG.E R22, desc[UR4][R10.64+0x8c] ;  /* 0x00008c040a160981 */ /* 0x000f22000c1e1900 */
[----:B------:R-:W-:-:S03]  /*0700*/  @P6 LOP3.LUT R15, R15, R26, RZ, 0x3c, !PT ;  /* 0x0000001a0f0f6212 */ /* 0x000fc600078e3cff */
        /* <DEDUP_REMOVED lines=13> */
[----:B------:R-:W-:Y:S02]  /*07e0*/  @P6 LOP3.LUT R4, R4, R27, RZ, 0x3c, !PT ;  /* 0x0000001b04046212 */ /* 0x000fe400078e3cff */
[----:B------:R-:W-:Y:S02]  /*07f0*/  @P6 LOP3.LUT R2, R2, R21, RZ, 0x3c, !PT ;  /* 0x0000001502026212 */ /* 0x000fe400078e3cff */
[----:B------:R-:W-:Y:S02]  /*0800*/  @P0 LOP3.LUT R4, R4, R23, RZ, 0x3c, !PT ;  /* 0x0000001704040212 */ /* 0x000fe400078e3cff */
[----:B------:R-:W-:Y:S02]  /*0810*/  @P0 LOP3.LUT R2, R2, R25, RZ, 0x3c, !PT ;  /* 0x0000001902020212 */ /* 0x000fe400078e3cff */
[----:B--2---:R-:W-:Y:S02]  /*0820*/  @P6 LOP3.LUT R5, R5, R18, RZ, 0x3c, !PT ;  /* 0x0000001205056212 */ /* 0x004fe400078e3cff */
[----:B---3--:R-:W-:-:S02]  /*0830*/  @P6 LOP3.LUT R3, R3, R20, RZ, 0x3c, !PT ;  /* 0x0000001403036212 */ /* 0x008fc400078e3cff */
[----:B----4-:R-:W-:Y:S02]  /*0840*/  @P0 LOP3.LUT R5, R5, R22, RZ, 0x3c, !PT ;  /* 0x0000001605050212 */ /* 0x010fe400078e3cff */
[----:B------:R-:W-:Y:S02]  /*0850*/  @P0 LOP3.LUT R3, R3, R26, RZ, 0x3c, !PT ;  /* 0x0000001a03030212 */ /* 0x000fe400078e3cff */
[----:B------:R-:W-:-:S13]  /*0860*/  R2P PR, R24.B1, 0x7f ;  /* 0x0000007f18007804 */ /* 0x000fda0000001000 */
[----:B------:R-:W2:Y:S04]  /*0870*/  @P0 LDG.E R18, desc[UR4][R10.64+0xa0] ;  /* 0x0000a0040a120981 */ /* 0x000ea8000c1e1900 */
[----:B------:R-:W3:Y:S04]  /*0880*/  @P1 LDG.E R22, desc[UR4][R10.64+0xb4] ;  /* 0x0000b4040a161981 */ /* 0x000ee8000c1e1900 */
[----:B------:R-:W4:Y:S04]  /*0890*/  @P2 LDG.E R26, desc[UR4][R10.64+0xc8] ;  /* 0x0000c8040a1a2981 */ /* 0x000f28000c1e1900 */
[----:B------:R-:W4:Y:S04]  /*08a0*/  @P3 LDG.E R28, desc[UR4][R10.64+0xdc] ;  /* 0x0000dc040a1c3981 */ /* 0x000f28000c1e1900 */
[----:B------:R-:W4:Y:S04]  /*08b0*/  @P0 LDG.E R23, desc[UR4][R10.64+0xa4] ;  /* 0x0000a4040a170981 */ /* 0x000f28000c1e1900 */
[----:B------:R-:W4:Y:S04]  /*08c0*/  @P0 LDG.E R20, desc[UR4][R10.64+0xa8] ;  /* 0x0000a8040a140981 */ /* 0x000f28000c1e1900 */
[----:B------:R-:W4:Y:S04]  /*08d0*/  @P4 LDG.E R25, desc[UR4][R10.64+0xf0] ;  /* 0x0000f0040a194981 */ /* 0x000f28000c1e1900 */
        /* <DEDUP_REMOVED lines=21> */
[----:B------:R-:W-:Y:S02]  /*0a30*/  LOP3.LUT P0, RZ, R24, 0x8000, RZ, 0xc0, !PT ;  /* 0x0000800018ff7812 */ /* 0x000fe4000780c0ff */
[----:B----4-:R-:W-:Y:S01]  /*0a40*/  @P5 LOP3.LUT R15, R15, R26, RZ, 0x3c, !PT ;  /* 0x0000001a0f0f5212 */ /* 0x010fe200078e3cff */
[----:B------:R-:W4:Y:S04]  /*0a50*/  @P3 LDG.E R24, desc[UR4][R10.64+0xe4] ;  /* 0x0000e4040a183981 */ /* 0x000f28000c1e1900 */
[----:B------:R-:W2:Y:S01]  /*0a60*/  @P6 LDG.E R26, desc[UR4][R10.64+0x118] ;  /* 0x000118040a1a6981 */ /* 0x000ea2000c1e1900 */
        /* <DEDUP_REMOVED lines=8> */
[----:B---3--:R-:W-:-:S03]  /*0af0*/  @P2 LOP3.LUT R3, R3, R22, RZ, 0x3c, !PT ;  /* 0x0000001603032212 */ /* 0x008fc600078e3cff */
[----:B------:R-:W3:Y:S01]  /*0b00*/  @P4 LDG.E R22, desc[UR4][R10.64+0x100] ;  /* 0x000100040a164981 */ /* 0x000ee2000c1e1900 */
[----:B--2---:R-:W-:-:S03]  /*0b10*/  @P6 LOP3.LUT R15, R15, R26, RZ, 0x3c, !PT ;  /* 0x0000001a0f0f6212 */ /* 0x004fc600078e3cff */
[----:B------:R-:W2:Y:S01]  /*0b20*/  @P0 LDG.E R26, desc[UR4][R10.64+0x12c] ;  /* 0x00012c040a1a0981 */ /* 0x000ea2000c1e1900 */
[----:B----4-:R-:W-:-:S03]  /*0b30*/  @P2 LOP3.LUT R2, R2, R23, RZ, 0x3c, !PT ;  /* 0x0000001702022212 */ /* 0x010fc600078e3cff */
[----:B------:R-:W4:Y:S01]  /*0b40*/  @P4 LDG.E R23, desc[UR4][R10.64+0xfc] ;  /* 0x0000fc040a174981 */ /* 0x000f22000c1e1900 */
[----:B------:R-:W-:-:S03]  /*0b50*/  @P2 LOP3.LUT R5, R5, R20, RZ, 0x3c, !PT ;  /* 0x0000001405052212 */ /* 0x000fc600078e3cff */
[----:B------:R-:W4:Y:S01]  /*0b60*/  @P4 LDG.E R20, desc[UR4][R10.64+0xf8] ;  /* 0x0000f8040a144981 */ /* 0x000f22000c1e1900 */
[----:B------:R-:W-:Y:S02]  /*0b70*/  @P3 LOP3.LUT R2, R2, R27, RZ, 0x3c, !PT ;  /* 0x0000001b02023212 */ /* 0x000fe400078e3cff */
[----:B------:R-:W-:Y:S01]  /*0b80*/  @P3 LOP3.LUT R4, R4, R25, RZ, 0x3c, !PT ;  /* 0x0000001904043212 */ /* 0x000fe200078e3cff */
[----:B------:R-:W4:Y:S01]  /*0b90*/  @P5 LDG.E R27, desc[UR4][R10.64+0x110] ;  /* 0x000110040a1b5981 */ /* 0x000f22000c1e1900 */
[----:B------:R-:W-:-:S03]  /*0ba0*/  @P3 LOP3.LUT R5, R5, R24, RZ, 0x3c, !PT ;  /* 0x0000001805053212 */ /* 0x000fc600078e3cff */
[----:B------:R-:W4:Y:S04]  /*0bb0*/  @P5 LDG.E R25, desc[UR4][R10.64+0x108] ;  /* 0x000108040a195981 */ /* 0x000f28000c1e1900 */
        /* <DEDUP_REMOVED lines=19> */
[----:B------:R-:W-:-:S05]  /*0cf0*/  VIADD R19, R19, 0x10 ;  /* 0x0000001013137836 */ /* 0x000fca0000000000 */
[----:B------:R-:W-:Y:S02]  /*0d00*/  ISETP.NE.AND P1, PT, R19, 0x20, PT ;  /* 0x000000201300780c */ /* 0x000fe40003f25270 */
[----:B------:R-:W-:Y:S02]  /*0d10*/  @P5 LOP3.LUT R3, R3, R18, RZ, 0x3c, !PT ;  /* 0x0000001203035212 */ /* 0x000fe400078e3cff */
[----:B------:R-:W-:Y:S02]  /*0d20*/  @P6 LOP3.LUT R4, R4, R21, RZ, 0x3c, !PT ;  /* 0x0000001504046212 */ /* 0x000fe400078e3cff */
[----:B---3--:R-:W-:-:S04]  /*0d30*/  @P6 LOP3.LUT R3, R3, R22, RZ, 0x3c, !PT ;  /* 0x0000001603036212 */ /* 0x008fc800078e3cff */
[----:B--2---:R-:W-:Y:S02]  /*0d40*/  @P0 LOP3.LUT R3, R3, R26, RZ, 0x3c, !PT ;  /* 0x0000001a03030212 */ /* 0x004fe400078e3cff */
[----:B----4-:R-:W-:Y:S02]  /*0d50*/  @P6 LOP3.LUT R2, R2, R23, RZ, 0x3c, !PT ;  /* 0x0000001702026212 */ /* 0x010fe400078e3cff */
[----:B------:R-:W-:Y:S02]  /*0d60*/  @P6 LOP3.LUT R5, R5, R20, RZ, 0x3c, !PT ;  /* 0x0000001405056212 */ /* 0x000fe400078e3cff */
[----:B------:R-:W-:Y:S02]  /*0d70*/  @P0 LOP3.LUT R2, R2, R27, RZ, 0x3c, !PT ;  /* 0x0000001b02020212 */ /* 0x000fe400078e3cff */
[----:B------:R-:W-:Y:S02]  /*0d80*/  @P0 LOP3.LUT R4, R4, R25, RZ, 0x3c, !PT ;  /* 0x0000001904040212 */ /* 0x000fe400078e3cff */
[----:B------:R-:W-:Y:S01]  /*0d90*/  @P0 LOP3.LUT R5, R5, R24, RZ, 0x3c, !PT ;  /* 0x0000001805050212 */ /* 0x000fe200078e3cff */
[----:B------:R-:W-:Y:S06]  /*0da0*/  @P1 BRA `(.L_x_34) ;  /* 0xfffffff400481947 */ /* 0x000fec000383ffff */
[----:B------:R-:W-:-:S05]  /*0db0*/  VIADD R17, R17, 0x1 ;  /* 0x0000000111117836 */ /* 0x000fca0000000000 */
[----:B------:R-:W-:-:S13]  /*0dc0*/  ISETP.NE.AND P0, PT, R17, 0x5, PT ;  /* 0x000000051100780c */ /* 0x000fda0003f05270 */
[----:B------:R-:W-:Y:S05]  /*0dd0*/  @P0 BRA `(.L_x_35) ;  /* 0xfffffff400300947 */ /* 0x000fea000383ffff */
[----:B------:R1:W-:Y:S01]  /*0de0*/  STG.E.64 desc[UR4][R6.64+0x8], R4 ;  /* 0x0000080406007986 */ /* 0x0003e2000c101b04 */
[----:B------:R-:W-:Y:S01]  /*0df0*/  VIADD R14, R14, 0x1 ;  /* 0x000000010e0e7836 */ /* 0x000fe20000000000 */
[----:B------:R-:W-:Y:S02]  /*0e00*/  LOP3.LUT R11, R0, 0x3, RZ, 0xc0, !PT ;  /* 0x00000003000b7812 */ /* 0x000fe400078ec0ff */
[----:B------:R1:W-:Y:S02]  /*0e10*/  STG.E.64 desc[UR4][R6.64+0x10], R2 ;  /* 0x0000100206007986 */ /* 0x0003e4000c101b04 */
[----:B------:R-:W-:Y:S02]  /*0e20*/  ISETP.GE.U32.AND P0, PT, R14, R11, PT ;  /* 0x0000000b0e00720c */ /* 0x000fe40003f06070 */
[----:B------:R1:W-:Y:S11]  /*0e30*/  STG.E desc[UR4][R6.64+0x4], R15 ;  /* 0x0000040f06007986 */ /* 0x0003f6000c101904 */
[----:B------:R-:W-:Y:S05]  /*0e40*/  @!P0 BRA `(.L_x_36) ;  /* 0xfffffff400048947 */ /* 0x000fea000383ffff */
.L_x_33:
[----:B------:R-:W-:Y:S05]  /*0e50*/  BSYNC.RECONVERGENT B1 ;  /* 0x0000000000017941 */ /* 0x000fea0003800200 */
.L_x_32:
[----:B------:R-:W-:Y:S01]  /*0e60*/  ISETP.GT.U32.AND P0, PT, R0, 0x3, PT ;  /* 0x000000030000780c */ /* 0x000fe20003f04070 */
[----:B------:R-:W-:Y:S01]  /*0e70*/  VIADD R12, R12, 0x1 ;  /* 0x000000010c0c7836 */ /* 0x000fe20000000000 */
[--C-:B------:R-:W-:Y:S02]  /*0e80*/  SHF.R.U64 R0, R0, 0x2, R13.reuse ;  /* 0x0000000200007819 */ /* 0x100fe4000000120d */
[----:B------:R-:W-:Y:S02]  /*0e90*/  ISETP.GT.U32.AND.EX P0, PT, R13, RZ, PT, P0 ;  /* 0x000000ff0d00720c */ /* 0x000fe40003f04100 */
[----:B------:R-:W-:-:S11]  /*0ea0*/  SHF.R.U32.HI R13, RZ, 0x2, R13 ;  /* 0x00000002ff0d7819 */ /* 0x000fd6000001160d */
[----:B------:R-:W-:Y:S05]  /*0eb0*/  @P0 BRA `(.L_x_37) ;  /* 0xfffffff000c80947 */ /* 0x000fea000383ffff */
.L_x_31:
[----:B------:R-:W-:Y:S05]  /*0ec0*/  BSYNC.RECONVERGENT B0 ;  /* 0x0000000000007941 */ /* 0x000fea0003800200 */
.L_x_30:
[----:B------:R-:W-:Y:S04]  /*0ed0*/  STG.E.64 desc[UR4][R6.64+0x18], RZ ;  /* 0x000018ff06007986 */ /* 0x000fe8000c101b04 */
[----:B------:R-:W-:Y:S04]  /*0ee0*/  STG.E desc[UR4][R6.64+0x20], RZ ;  /* 0x000020ff06007986 */ /* 0x000fe8000c101904 */
[----:B------:R-:W-:Y:S01]  /*0ef0*/  STG.E.64 desc[UR4][R6.64+0x28], RZ ;  /* 0x000028ff06007986 */ /* 0x000fe2000c101b04 */
[----:B------:R-:W-:Y:S05]  /*0f00*/  EXIT ;  /* 0x000000000000794d */ /* 0x000fea0003800000 */
.L_x_38:
        /* <DEDUP_REMOVED lines=15> */
.L_x_43:


//--------------------- .nv.global.init           --------------------------
	.section	.nv.global.init,"aw",@progbits
	.align	4
.nv.global.init:
	.type		mrg32k3aM1SubSeq,@object
	.size		mrg32k3aM1SubSeq,(mrg32k3aM2SubSeq - mrg32k3aM1SubSeq)
mrg32k3aM1SubSeq:
        /*0000*/ 	.byte	0x0b, 0xcc, 0xee, 0x04, 0x73, 0x29, 0x8b, 0x6f, 0xf6, 0x53, 0x03, 0xf6, 0x23, 0xf6, 0xea, 0xda
        /* <DEDUP_REMOVED lines=125> */
	.type		mrg32k3aM2SubSeq,@object
	.size		mrg32k3aM2SubSeq,(mrg32k3aM1 - mrg32k3aM2SubSeq)
mrg32k3aM2SubSeq:
        /* <DEDUP_REMOVED lines=126> */
	.type		mrg32k3aM1,@object
	.size		mrg32k3aM1,(mrg32k3aM1Seq - mrg32k3aM1)
mrg32k3aM1:
        /* <DEDUP_REMOVED lines=144> */
	.type		mrg32k3aM1Seq,@object
	.size		mrg32k3aM1Seq,(mrg32k3aM2 - mrg32k3aM1Seq)
mrg32k3aM1Seq:
        /* <DEDUP_REMOVED lines=144> */
	.type		mrg32k3aM2,@object
	.size		mrg32k3aM2,(mrg32k3aM2Seq - mrg32k3aM2)
mrg32k3aM2:
        /* <DEDUP_REMOVED lines=144> */
	.type		mrg32k3aM2Seq,@object
	.size		mrg32k3aM2Seq,(precalc_xorwow_matrix - mrg32k3aM2Seq)
mrg32k3aM2Seq:
        /* <DEDUP_REMOVED lines=144> */
	.type		precalc_xorwow_matrix,@object
	.size		precalc_xorwow_matrix,(precalc_xorwow_offset_matrix - precalc_xorwow_matrix)
precalc_xorwow_matrix:
        /* <DEDUP_REMOVED lines=6400> */
	.type		precalc_xorwow_offset_matrix,@object
	.size		precalc_xorwow_offset_matrix,($str - precalc_xorwow_offset_matrix)
precalc_xorwow_offset_matrix:
        /* <DEDUP_REMOVED lines=6400> */
	.type		$str,@object
	.size		$str,(.L_9 - $str)
$str:
        /*353c0*/ 	.byte	0x25, 0x64, 0x2c, 0x20, 0x25, 0x64, 0x2c, 0x20, 0x25, 0x66, 0x0a, 0x00
.L_9:


//--------------------- .nv.shared.reserved.0     --------------------------
	.section	.nv.shared.reserved.0,"aw",@nobits
	.weak		__nv_reservedSMEM_offset_0_alias
	.size		__nv_reservedSMEM_offset_0_alias, 0, 64
	.other		__nv_reservedSMEM_offset_0_alias,@"STO_CUDA_RESERVED_SHARED STV_DEFAULT"
__nv_reservedSMEM_offset_0_alias:
	.zero		0
	.zero		64


//--------------------- .nv.constant0._Z12updateEnergyPiPdS0_S0_S0_i --------------------------
	.section	.nv.constant0._Z12updateEnergyPiPdS0_S0_S0_i,"a",@progbits
	.sectionflags	@""
	.align	4
.nv.constant0._Z12updateEnergyPiPdS0_S0_S0_i:
	.zero		940


//--------------------- .nv.constant0._Z10printstatePd --------------------------
	.section	.nv.constant0._Z10printstatePd,"a",@progbits
	.sectionflags	@""
	.align	4
.nv.constant0._Z10printstatePd:
	.zero		904


//--------------------- .nv.constant0._Z6updatePijdP17curandStateXORWOW --------------------------
	.section	.nv.constant0._Z6updatePijdP17curandStateXORWOW,"a",@progbits
	.sectionflags	@""
	.align	4
.nv.constant0._Z6updatePijdP17curandStateXORWOW:
	.zero		928


//--------------------- .nv.constant0._Z7ini_rngP17curandStateXORWOWm --------------------------
	.section	.nv.constant0._Z7ini_rngP17curandStateXORWOWm,"a",@progbits
	.sectionflags	@""
	.align	4
.nv.constant0._Z7ini_rngP17curandStateXORWOWm:
	.zero		912


//--------------------- SYMBOLS --------------------------

	.type		.nv.reservedSmem.offset0,@object
	.size		.nv.reservedSmem.offset0,0x4
	.type		vprintf,@function
